//
// Generated by NVIDIA NVVM Compiler
//
// Compiler Build ID: CL-36424714
// Cuda compilation tools, release 13.0, V13.0.88
// Based on NVVM 20.0.0
//

.version 9.0
.target sm_100
.address_size 64

	// .globl	_Z11init_fieldsiiPfS_S_S_S_S_

.visible .entry _Z11init_fieldsiiPfS_S_S_S_S_(
	.param .u32 _Z11init_fieldsiiPfS_S_S_S_S__param_0,
	.param .u32 _Z11init_fieldsiiPfS_S_S_S_S__param_1,
	.param .u64 .ptr .align 1 _Z11init_fieldsiiPfS_S_S_S_S__param_2,
	.param .u64 .ptr .align 1 _Z11init_fieldsiiPfS_S_S_S_S__param_3,
	.param .u64 .ptr .align 1 _Z11init_fieldsiiPfS_S_S_S_S__param_4,
	.param .u64 .ptr .align 1 _Z11init_fieldsiiPfS_S_S_S_S__param_5,
	.param .u64 .ptr .align 1 _Z11init_fieldsiiPfS_S_S_S_S__param_6,
	.param .u64 .ptr .align 1 _Z11init_fieldsiiPfS_S_S_S_S__param_7
)
{
	.reg .pred 	%p<2>;
	.reg .b32 	%r<10>;
	.reg .b64 	%rd<20>;

	ld.param.u32 	%r2, [_Z11init_fieldsiiPfS_S_S_S_S__param_0];
	ld.param.u32 	%r3, [_Z11init_fieldsiiPfS_S_S_S_S__param_1];
	ld.param.u64 	%rd1, [_Z11init_fieldsiiPfS_S_S_S_S__param_2];
	ld.param.u64 	%rd2, [_Z11init_fieldsiiPfS_S_S_S_S__param_3];
	ld.param.u64 	%rd3, [_Z11init_fieldsiiPfS_S_S_S_S__param_4];
	ld.param.u64 	%rd4, [_Z11init_fieldsiiPfS_S_S_S_S__param_5];
	ld.param.u64 	%rd5, [_Z11init_fieldsiiPfS_S_S_S_S__param_6];
	ld.param.u64 	%rd6, [_Z11init_fieldsiiPfS_S_S_S_S__param_7];
	mov.u32 	%r4, %ctaid.x;
	mov.u32 	%r5, %ntid.x;
	mov.u32 	%r6, %tid.x;
	mad.lo.s32 	%r1, %r4, %r5, %r6;
	mul.lo.s32 	%r7, %r3, %r2;
	setp.ge.s32 	%p1, %r1, %r7;
	@%p1 bra 	$L__BB0_2;
	cvta.to.global.u64 	%rd7, %rd1;
	cvta.to.global.u64 	%rd8, %rd2;
	cvta.to.global.u64 	%rd9, %rd3;
	cvta.to.global.u64 	%rd10, %rd4;
	cvta.to.global.u64 	%rd11, %rd5;
	cvta.to.global.u64 	%rd12, %rd6;
	mul.wide.s32 	%rd13, %r1, 4;
	add.s64 	%rd14, %rd7, %rd13;
	mov.b32 	%r8, 0;
	st.global.u32 	[%rd14], %r8;
	add.s64 	%rd15, %rd8, %rd13;
	st.global.u32 	[%rd15], %r8;
	add.s64 	%rd16, %rd9, %rd13;
	st.global.u32 	[%rd16], %r8;
	add.s64 	%rd17, %rd10, %rd13;
	st.global.u32 	[%rd17], %r8;
	add.s64 	%rd18, %rd11, %rd13;
	mov.b32 	%r9, 1065353216;
	st.global.u32 	[%rd18], %r9;
	add.s64 	%rd19, %rd12, %rd13;
	st.global.u32 	[%rd19], %r9;
$L__BB0_2:
	ret;

}
	// .globl	_Z15update_h_kerneliiffPKfS0_PfS1_iii
.visible .entry _Z15update_h_kerneliiffPKfS0_PfS1_iii(
	.param .u32 _Z15update_h_kerneliiffPKfS0_PfS1_iii_param_0,
	.param .u32 _Z15update_h_kerneliiffPKfS0_PfS1_iii_param_1,
	.param .f32 _Z15update_h_kerneliiffPKfS0_PfS1_iii_param_2,
	.param .f32 _Z15update_h_kerneliiffPKfS0_PfS1_iii_param_3,
	.param .u64 .ptr .align 1 _Z15update_h_kerneliiffPKfS0_PfS1_iii_param_4,
	.param .u64 .ptr .align 1 _Z15update_h_kerneliiffPKfS0_PfS1_iii_param_5,
	.param .u64 .ptr .align 1 _Z15update_h_kerneliiffPKfS0_PfS1_iii_param_6,
	.param .u64 .ptr .align 1 _Z15update_h_kerneliiffPKfS0_PfS1_iii_param_7,
	.param .u32 _Z15update_h_kerneliiffPKfS0_PfS1_iii_param_8,
	.param .u32 _Z15update_h_kerneliiffPKfS0_PfS1_iii_param_9,
	.param .u32 _Z15update_h_kerneliiffPKfS0_PfS1_iii_param_10
)
{
	.reg .pred 	%p<6>;
	.reg .b32 	%r<17>;
	.reg .b32 	%f<16>;
	.reg .b64 	%rd<18>;

	ld.param.u32 	%r3, [_Z15update_h_kerneliiffPKfS0_PfS1_iii_param_0];
	ld.param.f32 	%f1, [_Z15update_h_kerneliiffPKfS0_PfS1_iii_param_2];
	ld.param.f32 	%f2, [_Z15update_h_kerneliiffPKfS0_PfS1_iii_param_3];
	ld.param.u64 	%rd1, [_Z15update_h_kerneliiffPKfS0_PfS1_iii_param_4];
	ld.param.u64 	%rd2, [_Z15update_h_kerneliiffPKfS0_PfS1_iii_param_5];
	ld.param.u64 	%rd3, [_Z15update_h_kerneliiffPKfS0_PfS1_iii_param_6];
	ld.param.u64 	%rd4, [_Z15update_h_kerneliiffPKfS0_PfS1_iii_param_7];
	ld.param.u32 	%r6, [_Z15update_h_kerneliiffPKfS0_PfS1_iii_param_8];
	ld.param.u32 	%r4, [_Z15update_h_kerneliiffPKfS0_PfS1_iii_param_9];
	ld.param.u32 	%r5, [_Z15update_h_kerneliiffPKfS0_PfS1_iii_param_10];
	mov.u32 	%r7, %ctaid.x;
	mov.u32 	%r8, %ntid.x;
	mov.u32 	%r9, %tid.x;
	mad.lo.s32 	%r1, %r7, %r8, %r9;
	setp.ge.s32 	%p1, %r1, %r6;
	@%p1 bra 	$L__BB1_3;
	div.s32 	%r2, %r1, %r3;
	setp.lt.s32 	%p2, %r2, %r4;
	setp.ge.s32 	%p3, %r2, %r5;
	or.pred  	%p4, %p2, %p3;
	@%p4 bra 	$L__BB1_3;
	rem.s32 	%r10, %r1, %r3;
	cvta.to.global.u64 	%rd5, %rd1;
	mul.lo.s32 	%r11, %r2, %r3;
	add.s32 	%r12, %r11, %r3;
	add.s32 	%r13, %r12, %r10;
	mul.wide.s32 	%rd6, %r13, 4;
	add.s64 	%rd7, %rd5, %rd6;
	ld.global.f32 	%f3, [%rd7];
	mul.wide.s32 	%rd8, %r1, 4;
	add.s64 	%rd9, %rd5, %rd8;
	ld.global.f32 	%f4, [%rd9];
	sub.f32 	%f5, %f3, %f4;
	div.rn.f32 	%f6, %f5, %f2;
	add.s32 	%r14, %r3, -1;
	setp.eq.s32 	%p5, %r10, %r14;
	add.s32 	%r15, %r1, 1;
	selp.b32 	%r16, %r11, %r15, %p5;
	mul.wide.s32 	%rd10, %r16, 4;
	add.s64 	%rd11, %rd5, %rd10;
	ld.global.f32 	%f7, [%rd11];
	sub.f32 	%f8, %f7, %f4;
	div.rn.f32 	%f9, %f8, %f1;
	cvta.to.global.u64 	%rd12, %rd2;
	add.s64 	%rd13, %rd12, %rd8;
	ld.global.f32 	%f10, [%rd13];
	mul.f32 	%f11, %f6, %f10;
	cvta.to.global.u64 	%rd14, %rd3;
	add.s64 	%rd15, %rd14, %rd8;
	ld.global.f32 	%f12, [%rd15];
	sub.f32 	%f13, %f12, %f11;
	st.global.f32 	[%rd15], %f13;
	cvta.to.global.u64 	%rd16, %rd4;
	add.s64 	%rd17, %rd16, %rd8;
	ld.global.f32 	%f14, [%rd17];
	fma.rn.f32 	%f15, %f10, %f9, %f14;
	st.global.f32 	[%rd17], %f15;
$L__BB1_3:
	ret;

}
	// .globl	_Z15update_e_kerneliiffffPfS_PKfS1_S1_iii
.visible .entry _Z15update_e_kerneliiffffPfS_PKfS1_S1_iii(
	.param .u32 _Z15update_e_kerneliiffffPfS_PKfS1_S1_iii_param_0,
	.param .u32 _Z15update_e_kerneliiffffPfS_PKfS1_S1_iii_param_1,
	.param .f32 _Z15update_e_kerneliiffffPfS_PKfS1_S1_iii_param_2,
	.param .f32 _Z15update_e_kerneliiffffPfS_PKfS1_S1_iii_param_3,
	.param .f32 _Z15update_e_kerneliiffffPfS_PKfS1_S1_iii_param_4,
	.param .f32 _Z15update_e_kerneliiffffPfS_PKfS1_S1_iii_param_5,
	.param .u64 .ptr .align 1 _Z15update_e_kerneliiffffPfS_PKfS1_S1_iii_param_6,
	.param .u64 .ptr .align 1 _Z15update_e_kerneliiffffPfS_PKfS1_S1_iii_param_7,
	.param .u64 .ptr .align 1 _Z15update_e_kerneliiffffPfS_PKfS1_S1_iii_param_8,
	.param .u64 .ptr .align 1 _Z15update_e_kerneliiffffPfS_PKfS1_S1_iii_param_9,
	.param .u64 .ptr .align 1 _Z15update_e_kerneliiffffPfS_PKfS1_S1_iii_param_10,
	.param .u32 _Z15update_e_kerneliiffffPfS_PKfS1_S1_iii_param_11,
	.param .u32 _Z15update_e_kerneliiffffPfS_PKfS1_S1_iii_param_12,
	.param .u32 _Z15update_e_kerneliiffffPfS_PKfS1_S1_iii_param_13
)
{
	.reg .pred 	%p<7>;
	.reg .b32 	%r<18>;
	.reg .b32 	%f<27>;
	.reg .b64 	%rd<22>;

	ld.param.u32 	%r3, [_Z15update_e_kerneliiffffPfS_PKfS1_S1_iii_param_0];
	ld.param.u32 	%r4, [_Z15update_e_kerneliiffffPfS_PKfS1_S1_iii_param_1];
	ld.param.f32 	%f4, [_Z15update_e_kerneliiffffPfS_PKfS1_S1_iii_param_2];
	ld.param.f32 	%f5, [_Z15update_e_kerneliiffffPfS_PKfS1_S1_iii_param_3];
	ld.param.f32 	%f6, [_Z15update_e_kerneliiffffPfS_PKfS1_S1_iii_param_4];
	ld.param.f32 	%f7, [_Z15update_e_kerneliiffffPfS_PKfS1_S1_iii_param_5];
	ld.param.u64 	%rd2, [_Z15update_e_kerneliiffffPfS_PKfS1_S1_iii_param_6];
	ld.param.u64 	%rd3, [_Z15update_e_kerneliiffffPfS_PKfS1_S1_iii_param_7];
	ld.param.u64 	%rd4, [_Z15update_e_kerneliiffffPfS_PKfS1_S1_iii_param_8];
	ld.param.u64 	%rd5, [_Z15update_e_kerneliiffffPfS_PKfS1_S1_iii_param_9];
	ld.param.u64 	%rd6, [_Z15update_e_kerneliiffffPfS_PKfS1_S1_iii_param_10];
	ld.param.u32 	%r7, [_Z15update_e_kerneliiffffPfS_PKfS1_S1_iii_param_11];
	ld.param.u32 	%r5, [_Z15update_e_kerneliiffffPfS_PKfS1_S1_iii_param_12];
	ld.param.u32 	%r6, [_Z15update_e_kerneliiffffPfS_PKfS1_S1_iii_param_13];
	mov.u32 	%r8, %ctaid.x;
	mov.u32 	%r9, %ntid.x;
	mov.u32 	%r10, %tid.x;
	mad.lo.s32 	%r1, %r8, %r9, %r10;
	setp.ge.s32 	%p1, %r1, %r7;
	@%p1 bra 	$L__BB2_5;
	div.s32 	%r2, %r1, %r3;
	setp.lt.s32 	%p2, %r2, %r5;
	setp.ge.s32 	%p3, %r2, %r6;
	or.pred  	%p4, %p2, %p3;
	@%p4 bra 	$L__BB2_5;
	rem.s32 	%r11, %r1, %r3;
	cvta.to.global.u64 	%rd7, %rd5;
	cvta.to.global.u64 	%rd8, %rd6;
	setp.eq.s32 	%p5, %r11, 0;
	mul.lo.s32 	%r12, %r2, %r3;
	add.s32 	%r13, %r12, %r3;
	selp.b32 	%r14, %r13, %r1, %p5;
	sub.s32 	%r15, %r12, %r3;
	add.s32 	%r16, %r15, %r11;
	mul.wide.s32 	%rd9, %r1, 4;
	add.s64 	%rd10, %rd8, %rd9;
	ld.global.f32 	%f8, [%rd10];
	mul.wide.s32 	%rd11, %r14, 4;
	add.s64 	%rd12, %rd8, %rd11;
	ld.global.f32 	%f9, [%rd12+-4];
	sub.f32 	%f10, %f8, %f9;
	div.rn.f32 	%f11, %f10, %f5;
	add.s64 	%rd13, %rd7, %rd9;
	ld.global.f32 	%f12, [%rd13];
	mul.wide.s32 	%rd14, %r16, 4;
	add.s64 	%rd15, %rd7, %rd14;
	ld.global.f32 	%f13, [%rd15];
	sub.f32 	%f14, %f12, %f13;
	div.rn.f32 	%f15, %f14, %f6;
	sub.f32 	%f16, %f11, %f15;
	cvta.to.global.u64 	%rd16, %rd3;
	add.s64 	%rd1, %rd16, %rd9;
	ld.global.f32 	%f17, [%rd1];
	fma.rn.f32 	%f26, %f7, %f16, %f17;
	add.s32 	%r17, %r12, %r11;
	setp.ne.s32 	%p6, %r17, %r4;
	@%p6 bra 	$L__BB2_4;
	add.f32 	%f18, %f4, 0fB380D959;
	div.rn.f32 	%f19, %f18, 0f322BCC77;
	mul.f32 	%f20, %f19, %f18;
	div.rn.f32 	%f21, %f20, 0f322BCC77;
	mul.f32 	%f22, %f21, 0fBFB8AA3B;
	ex2.approx.f32 	%f23, %f22;
	add.f32 	%f26, %f23, %f26;
$L__BB2_4:
	st.global.f32 	[%rd1], %f26;
	cvta.to.global.u64 	%rd17, %rd4;
	add.s64 	%rd19, %rd17, %rd9;
	ld.global.f32 	%f24, [%rd19];
	div.rn.f32 	%f25, %f26, %f24;
	cvta.to.global.u64 	%rd20, %rd2;
	add.s64 	%rd21, %rd20, %rd9;
	st.global.f32 	[%rd21], %f25;
$L__BB2_5:
	ret;

}


// ===== COMPILED SASS (sm_100) =====

	.target	sm_100

	.elftype	@"ET_EXEC"


//--------------------- .note.nv.tkinfo           --------------------------
	.section	.note.nv.tkinfo,"",@"SHT_NOTE"
	.sectionflags	@"SHF_NOTE_NV_TKINFO"
	.tkinfo
        /*0018*/ 	.word	0x00000002
        /*0030*/ 	.string	""
        /*0030*/ 	.string	"ptxas"
        /*0030*/ 	.string	"Cuda compilation tools, release 13.0, V13.0.88"
        /*0030*/ 	.string	"Build cuda_13.0.r13.0/compiler.36424714_0"
        /*0030*/ 	.string	"-arch sm_100 -m 64 "



//--------------------- .note.nv.cuinfo           --------------------------
	.section	.note.nv.cuinfo,"",@"SHT_NOTE"
	.sectionflags	@"SHF_NOTE_NV_CUINFO"
        /*0018*/ 	.short	0x0002
        /*001a*/ 	.short	0x0064
        /*001c*/ 	.short	0x0082
	.zero		2


//--------------------- .nv.info                  --------------------------
	.section	.nv.info,"",@"SHT_CUDA_INFO"
	.align	4


	//----- nvinfo : EIATTR_REGCOUNT
	.align		4
        /*0000*/ 	.byte	0x04, 0x2f
        /*0002*/ 	.short	(.L_1 - .L_0)
	.align		4
.L_0:
        /*0004*/ 	.word	index@(_Z11init_fieldsiiPfS_S_S_S_S_)
        /*0008*/ 	.word	0x00000014


	//----- nvinfo : EIATTR_FRAME_SIZE
	.align		4
.L_1:
        /*000c*/ 	.byte	0x04, 0x11
        /*000e*/ 	.short	(.L_3 - .L_2)
	.align		4
.L_2:
        /*0010*/ 	.word	index@(_Z11init_fieldsiiPfS_S_S_S_S_)
        /*0014*/ 	.word	0x00000000


	//----- nvinfo : EIATTR_REGCOUNT
	.align		4
.L_3:
        /*0018*/ 	.byte	0x04, 0x2f
        /*001a*/ 	.short	(.L_5 - .L_4)
	.align		4
.L_4:
        /*001c*/ 	.word	index@(_Z15update_h_kerneliiffPKfS0_PfS1_iii)
        /*0020*/ 	.word	0x00000013


	//----- nvinfo : EIATTR_FRAME_SIZE
	.align		4
.L_5:
        /*0024*/ 	.byte	0x04, 0x11
        /*0026*/ 	.short	(.L_7 - .L_6)
	.align		4
.L_6:
        /*0028*/ 	.word	index@($__internal_1_$__cuda_sm3x_div_rn_noftz_f32_slowpath)
        /*002c*/ 	.word	0x00000000


	//----- nvinfo : EIATTR_FRAME_SIZE
	.align		4
.L_7:
        /*0030*/ 	.byte	0x04, 0x11
        /*0032*/ 	.short	(.L_9 - .L_8)
	.align		4
.L_8:
        /*0034*/ 	.word	index@(_Z15update_h_kerneliiffPKfS0_PfS1_iii)
        /*0038*/ 	.word	0x00000000


	//----- nvinfo : EIATTR_REGCOUNT
	.align		4
.L_9:
        /*003c*/ 	.byte	0x04, 0x2f
        /*003e*/ 	.short	(.L_11 - .L_10)
	.align		4
.L_10:
        /*0040*/ 	.word	index@(_Z15update_e_kerneliiffffPfS_PKfS1_S1_iii)
        /*0044*/ 	.word	0x00000014


	//----- nvinfo : EIATTR_FRAME_SIZE
	.align		4
.L_11:
        /*0048*/ 	.byte	0x04, 0x11
        /*004a*/ 	.short	(.L_13 - .L_12)
	.align		4
.L_12:
        /*004c*/ 	.word	index@($__internal_0_$__cuda_sm3x_div_rn_noftz_f32_slowpath)
        /*0050*/ 	.word	0x00000000


	//----- nvinfo : EIATTR_FRAME_SIZE
	.align		4
.L_13:
        /*0054*/ 	.byte	0x04, 0x11
        /*0056*/ 	.short	(.L_15 - .L_14)
	.align		4
.L_14:
        /*0058*/ 	.word	index@(_Z15update_e_kerneliiffffPfS_PKfS1_S1_iii)
        /*005c*/ 	.word	0x00000000


	//----- nvinfo : EIATTR_MIN_STACK_SIZE
	.align		4
.L_15:
        /*0060*/ 	.byte	0x04, 0x12
        /*0062*/ 	.short	(.L_17 - .L_16)
	.align		4
.L_16:
        /*0064*/ 	.word	index@(_Z15update_e_kerneliiffffPfS_PKfS1_S1_iii)
        /*0068*/ 	.word	0x00000000


	//----- nvinfo : EIATTR_MIN_STACK_SIZE
	.align		4
.L_17:
        /*006c*/ 	.byte	0x04, 0x12
        /*006e*/ 	.short	(.L_19 - .L_18)
	.align		4
.L_18:
        /*0070*/ 	.word	index@(_Z15update_h_kerneliiffPKfS0_PfS1_iii)
        /*0074*/ 	.word	0x00000000


	//----- nvinfo : EIATTR_MIN_STACK_SIZE
	.align		4
.L_19:
        /*0078*/ 	.byte	0x04, 0x12
        /*007a*/ 	.short	(.L_21 - .L_20)
	.align		4
.L_20:
        /*007c*/ 	.word	index@(_Z11init_fieldsiiPfS_S_S_S_S_)
        /*0080*/ 	.word	0x00000000
.L_21:


//--------------------- .nv.compat                --------------------------
	.section	.nv.compat,"",@"SHT_CUDA_COMPAT_INFO"
	.align	4
        /*0000*/ 	.byte	0x02, 0x09, 0x00, 0x00, 0x02, 0x02, 0x01, 0x00, 0x02, 0x05, 0x05, 0x00, 0x03, 0x07, 0x01, 0x01
        /*0010*/ 	.byte	0x02, 0x03, 0x00, 0x00, 0x02, 0x06, 0x01, 0x00, 0x04, 0x0b, 0x08, 0x00, 0x01, 0x00, 0x00, 0x00
        /*0020*/ 	.byte	0x00, 0x00, 0x00, 0x00


//--------------------- .nv.info._Z15update_e_kerneliiffffPfS_PKfS1_S1_iii --------------------------
	.section	.nv.info._Z15update_e_kerneliiffffPfS_PKfS1_S1_iii,"",@"SHT_CUDA_INFO"
	.sectionflags	@""
	.align	4


	//----- nvinfo : EIATTR_CUDA_API_VERSION
	.align		4
        /*0000*/ 	.byte	0x04, 0x37
        /*0002*/ 	.short	(.L_23 - .L_22)
.L_22:
        /*0004*/ 	.word	0x00000082


	//----- nvinfo : EIATTR_KPARAM_INFO
	.align		4
.L_23:
        /*0008*/ 	.byte	0x04, 0x17
        /*000a*/ 	.short	(.L_25 - .L_24)
.L_24:
        /*000c*/ 	.word	0x00000000
        /*0010*/ 	.short	0x000d
        /*0012*/ 	.short	0x0048
        /*0014*/ 	.byte	0x00, 0xf0, 0x11, 0x00


	//----- nvinfo : EIATTR_KPARAM_INFO
	.align		4
.L_25:
        /*0018*/ 	.byte	0x04, 0x17
        /*001a*/ 	.short	(.L_27 - .L_26)
.L_26:
        /*001c*/ 	.word	0x00000000
        /*0020*/ 	.short	0x000c
        /*0022*/ 	.short	0x0044
        /*0024*/ 	.byte	0x00, 0xf0, 0x11, 0x00


	//----- nvinfo : EIATTR_KPARAM_INFO
	.align		4
.L_27:
        /*0028*/ 	.byte	0x04, 0x17
        /*002a*/ 	.short	(.L_29 - .L_28)
.L_28:
        /*002c*/ 	.word	0x00000000
        /*0030*/ 	.short	0x000b
        /*0032*/ 	.short	0x0040
        /*0034*/ 	.byte	0x00, 0xf0, 0x11, 0x00


	//----- nvinfo : EIATTR_KPARAM_INFO
	.align		4
.L_29:
        /*0038*/ 	.byte	0x04, 0x17
        /*003a*/ 	.short	(.L_31 - .L_30)
.L_30:
        /*003c*/ 	.word	0x00000000
        /*0040*/ 	.short	0x000a
        /*0042*/ 	.short	0x0038
        /*0044*/ 	.byte	0x00, 0xf5, 0x21, 0x00


	//----- nvinfo : EIATTR_KPARAM_INFO
	.align		4
.L_31:
        /*0048*/ 	.byte	0x04, 0x17
        /*004a*/ 	.short	(.L_33 - .L_32)
.L_32:
        /*004c*/ 	.word	0x00000000
        /*0050*/ 	.short	0x0009
        /*0052*/ 	.short	0x0030
        /*0054*/ 	.byte	0x00, 0xf5, 0x21, 0x00


	//----- nvinfo : EIATTR_KPARAM_INFO
	.align		4
.L_33:
        /*0058*/ 	.byte	0x04, 0x17
        /*005a*/ 	.short	(.L_35 - .L_34)
.L_34:
        /*005c*/ 	.word	0x00000000
        /*0060*/ 	.short	0x0008
        /*0062*/ 	.short	0x0028
        /*0064*/ 	.byte	0x00, 0xf5, 0x21, 0x00


	//----- nvinfo : EIATTR_KPARAM_INFO
	.align		4
.L_35:
        /*0068*/ 	.byte	0x04, 0x17
        /*006a*/ 	.short	(.L_37 - .L_36)
.L_36:
        /*006c*/ 	.word	0x00000000
        /*0070*/ 	.short	0x0007
        /*0072*/ 	.short	0x0020
        /*0074*/ 	.byte	0x00, 0xf5, 0x21, 0x00


	//----- nvinfo : EIATTR_KPARAM_INFO
	.align		4
.L_37:
        /*0078*/ 	.byte	0x04, 0x17
        /*007a*/ 	.short	(.L_39 - .L_38)
.L_38:
        /*007c*/ 	.word	0x00000000
        /*0080*/ 	.short	0x0006
        /*0082*/ 	.short	0x0018
        /*0084*/ 	.byte	0x00, 0xf5, 0x21, 0x00


	//----- nvinfo : EIATTR_KPARAM_INFO
	.align		4
.L_39:
        /*0088*/ 	.byte	0x04, 0x17
        /*008a*/ 	.short	(.L_41 - .L_40)
.L_40:
        /*008c*/ 	.word	0x00000000
        /*0090*/ 	.short	0x0005
        /*0092*/ 	.short	0x0014
        /*0094*/ 	.byte	0x00, 0xf0, 0x11, 0x00


	//----- nvinfo : EIATTR_KPARAM_INFO
	.align		4
.L_41:
        /*0098*/ 	.byte	0x04, 0x17
        /*009a*/ 	.short	(.L_43 - .L_42)
.L_42:
        /*009c*/ 	.word	0x00000000
        /*00a0*/ 	.short	0x0004
        /*00a2*/ 	.short	0x0010
        /*00a4*/ 	.byte	0x00, 0xf0, 0x11, 0x00


	//----- nvinfo : EIATTR_KPARAM_INFO
	.align		4
.L_43:
        /*00a8*/ 	.byte	0x04, 0x17
        /*00aa*/ 	.short	(.L_45 - .L_44)
.L_44:
        /*00ac*/ 	.word	0x00000000
        /*00b0*/ 	.short	0x0003
        /*00b2*/ 	.short	0x000c
        /*00b4*/ 	.byte	0x00, 0xf0, 0x11, 0x00


	//----- nvinfo : EIATTR_KPARAM_INFO
	.align		4
.L_45:
        /*00b8*/ 	.byte	0x04, 0x17
        /*00ba*/ 	.short	(.L_47 - .L_46)
.L_46:
        /*00bc*/ 	.word	0x00000000
        /*00c0*/ 	.short	0x0002
        /*00c2*/ 	.short	0x0008
        /*00c4*/ 	.byte	0x00, 0xf0, 0x11, 0x00


	//----- nvinfo : EIATTR_KPARAM_INFO
	.align		4
.L_47:
        /*00c8*/ 	.byte	0x04, 0x17
        /*00ca*/ 	.short	(.L_49 - .L_48)
.L_48:
        /*00cc*/ 	.word	0x00000000
        /*00d0*/ 	.short	0x0001
        /*00d2*/ 	.short	0x0004
        /*00d4*/ 	.byte	0x00, 0xf0, 0x11, 0x00


	//----- nvinfo : EIATTR_KPARAM_INFO
	.align		4
.L_49:
        /*00d8*/ 	.byte	0x04, 0x17
        /*00da*/ 	.short	(.L_51 - .L_50)
.L_50:
        /*00dc*/ 	.word	0x00000000
        /*00e0*/ 	.short	0x0000
        /*00e2*/ 	.short	0x0000
        /*00e4*/ 	.byte	0x00, 0xf0, 0x11, 0x00


	//----- nvinfo : EIATTR_SPARSE_MMA_MASK
	.align		4
.L_51:
        /*00e8*/ 	.byte	0x03, 0x50
        /*00ea*/ 	.short	0x0000


	//----- nvinfo : EIATTR_MAXREG_COUNT
	.align		4
        /*00ec*/ 	.byte	0x03, 0x1b
        /*00ee*/ 	.short	0x00ff


	//----- nvinfo : EIATTR_MERCURY_ISA_VERSION
	.align		4
        /*00f0*/ 	.byte	0x03, 0x5f
        /*00f2*/ 	.short	0x0101


	//----- nvinfo : EIATTR_VRC_CTA_INIT_COUNT
	.align		4
        /*00f4*/ 	.byte	0x02, 0x4a
	.zero		1
	.zero		1


	//----- nvinfo : EIATTR_EXIT_INSTR_OFFSETS
	.align		4
        /*00f8*/ 	.byte	0x04, 0x1c
        /*00fa*/ 	.short	(.L_53 - .L_52)


	//   ....[0]....
.L_52:
        /*00fc*/ 	.word	0x00000070


	//   ....[1]....
        /*0100*/ 	.word	0x00000250


	//   ....[2]....
        /*0104*/ 	.word	0x00000a50


	//----- nvinfo : EIATTR_CRS_STACK_SIZE
	.align		4
.L_53:
        /*0108*/ 	.byte	0x04, 0x1e
        /*010a*/ 	.short	(.L_55 - .L_54)
.L_54:
        /*010c*/ 	.word	0x00000000


	//----- nvinfo : EIATTR_CBANK_PARAM_SIZE
	.align		4
.L_55:
        /*0110*/ 	.byte	0x03, 0x19
        /*0112*/ 	.short	0x004c


	//----- nvinfo : EIATTR_PARAM_CBANK
	.align		4
        /*0114*/ 	.byte	0x04, 0x0a
        /*0116*/ 	.short	(.L_57 - .L_56)
	.align		4
.L_56:
        /*0118*/ 	.word	index@(.nv.constant0._Z15update_e_kerneliiffffPfS_PKfS1_S1_iii)
        /*011c*/ 	.short	0x0380
        /*011e*/ 	.short	0x004c


	//----- nvinfo : EIATTR_SW_WAR
	.align		4
.L_57:
        /*0120*/ 	.byte	0x04, 0x36
        /*0122*/ 	.short	(.L_59 - .L_58)
.L_58:
        /*0124*/ 	.word	0x00000008
.L_59:


//--------------------- .nv.info._Z15update_h_kerneliiffPKfS0_PfS1_iii --------------------------
	.section	.nv.info._Z15update_h_kerneliiffPKfS0_PfS1_iii,"",@"SHT_CUDA_INFO"
	.sectionflags	@""
	.align	4


	//----- nvinfo : EIATTR_CUDA_API_VERSION
	.align		4
        /*0000*/ 	.byte	0x04, 0x37
        /*0002*/ 	.short	(.L_61 - .L_60)
.L_60:
        /*0004*/ 	.word	0x00000082


	//----- nvinfo : EIATTR_KPARAM_INFO
	.align		4
.L_61:
        /*0008*/ 	.byte	0x04, 0x17
        /*000a*/ 	.short	(.L_63 - .L_62)
.L_62:
        /*000c*/ 	.word	0x00000000
        /*0010*/ 	.short	0x000a
        /*0012*/ 	.short	0x0038
        /*0014*/ 	.byte	0x00, 0xf0, 0x11, 0x00


	//----- nvinfo : EIATTR_KPARAM_INFO
	.align		4
.L_63:
        /*0018*/ 	.byte	0x04, 0x17
        /*001a*/ 	.short	(.L_65 - .L_64)
.L_64:
        /*001c*/ 	.word	0x00000000
        /*0020*/ 	.short	0x0009
        /*0022*/ 	.short	0x0034
        /*0024*/ 	.byte	0x00, 0xf0, 0x11, 0x00


	//----- nvinfo : EIATTR_KPARAM_INFO
	.align		4
.L_65:
        /*0028*/ 	.byte	0x04, 0x17
        /*002a*/ 	.short	(.L_67 - .L_66)
.L_66:
        /*002c*/ 	.word	0x00000000
        /*0030*/ 	.short	0x0008
        /*0032*/ 	.short	0x0030
        /*0034*/ 	.byte	0x00, 0xf0, 0x11, 0x00


	//----- nvinfo : EIATTR_KPARAM_INFO
	.align		4
.L_67:
        /*0038*/ 	.byte	0x04, 0x17
        /*003a*/ 	.short	(.L_69 - .L_68)
.L_68:
        /*003c*/ 	.word	0x00000000
        /*0040*/ 	.short	0x0007
        /*0042*/ 	.short	0x0028
        /*0044*/ 	.byte	0x00, 0xf5, 0x21, 0x00


	//----- nvinfo : EIATTR_KPARAM_INFO
	.align		4
.L_69:
        /*0048*/ 	.byte	0x04, 0x17
        /*004a*/ 	.short	(.L_71 - .L_70)
.L_70:
        /*004c*/ 	.word	0x00000000
        /*0050*/ 	.short	0x0006
        /*0052*/ 	.short	0x0020
        /*0054*/ 	.byte	0x00, 0xf5, 0x21, 0x00


	//----- nvinfo : EIATTR_KPARAM_INFO
	.align		4
.L_71:
        /*0058*/ 	.byte	0x04, 0x17
        /*005a*/ 	.short	(.L_73 - .L_72)
.L_72:
        /*005c*/ 	.word	0x00000000
        /*0060*/ 	.short	0x0005
        /*0062*/ 	.short	0x0018
        /*0064*/ 	.byte	0x00, 0xf5, 0x21, 0x00


	//----- nvinfo : EIATTR_KPARAM_INFO
	.align		4
.L_73:
        /*0068*/ 	.byte	0x04, 0x17
        /*006a*/ 	.short	(.L_75 - .L_74)
.L_74:
        /*006c*/ 	.word	0x00000000
        /*0070*/ 	.short	0x0004
        /*0072*/ 	.short	0x0010
        /*0074*/ 	.byte	0x00, 0xf5, 0x21, 0x00


	//----- nvinfo : EIATTR_KPARAM_INFO
	.align		4
.L_75:
        /*0078*/ 	.byte	0x04, 0x17
        /*007a*/ 	.short	(.L_77 - .L_76)
.L_76:
        /*007c*/ 	.word	0x00000000
        /*0080*/ 	.short	0x0003
        /*0082*/ 	.short	0x000c
        /*0084*/ 	.byte	0x00, 0xf0, 0x11, 0x00


	//----- nvinfo : EIATTR_KPARAM_INFO
	.align		4
.L_77:
        /*0088*/ 	.byte	0x04, 0x17
        /*008a*/ 	.short	(.L_79 - .L_78)
.L_78:
        /*008c*/ 	.word	0x00000000
        /*0090*/ 	.short	0x0002
        /*0092*/ 	.short	0x0008
        /*0094*/ 	.byte	0x00, 0xf0, 0x11, 0x00


	//----- nvinfo : EIATTR_KPARAM_INFO
	.align		4
.L_79:
        /*0098*/ 	.byte	0x04, 0x17
        /*009a*/ 	.short	(.L_81 - .L_80)
.L_80:
        /*009c*/ 	.word	0x00000000
        /*00a0*/ 	.short	0x0001
        /*00a2*/ 	.short	0x0004
        /*00a4*/ 	.byte	0x00, 0xf0, 0x11, 0x00


	//----- nvinfo : EIATTR_KPARAM_INFO
	.align		4
.L_81:
        /*00a8*/ 	.byte	0x04, 0x17
        /*00aa*/ 	.short	(.L_83 - .L_82)
.L_82:
        /*00ac*/ 	.word	0x00000000
        /*00b0*/ 	.short	0x0000
        /*00b2*/ 	.short	0x0000
        /*00b4*/ 	.byte	0x00, 0xf0, 0x11, 0x00


	//----- nvinfo : EIATTR_SPARSE_MMA_MASK
	.align		4
.L_83:
        /*00b8*/ 	.byte	0x03, 0x50
        /*00ba*/ 	.short	0x0000


	//----- nvinfo : EIATTR_MAXREG_COUNT
	.align		4
        /*00bc*/ 	.byte	0x03, 0x1b
        /*00be*/ 	.short	0x00ff


	//----- nvinfo : EIATTR_MERCURY_ISA_VERSION
	.align		4
        /*00c0*/ 	.byte	0x03, 0x5f
        /*00c2*/ 	.short	0x0101


	//----- nvinfo : EIATTR_VRC_CTA_INIT_COUNT
	.align		4
        /*00c4*/ 	.byte	0x02, 0x4a
	.zero		1
	.zero		1


	//----- nvinfo : EIATTR_EXIT_INSTR_OFFSETS
	.align		4
        /*00c8*/ 	.byte	0x04, 0x1c
        /*00ca*/ 	.short	(.L_85 - .L_84)


	//   ....[0]....
.L_84:
        /*00cc*/ 	.word	0x00000070


	//   ....[1]....
        /*00d0*/ 	.word	0x00000250


	//   ....[2]....
        /*00d4*/ 	.word	0x000006a0


	//----- nvinfo : EIATTR_CRS_STACK_SIZE
	.align		4
.L_85:
        /*00d8*/ 	.byte	0x04, 0x1e
        /*00da*/ 	.short	(.L_87 - .L_86)
.L_86:
        /*00dc*/ 	.word	0x00000000


	//----- nvinfo : EIATTR_CBANK_PARAM_SIZE
	.align		4
.L_87:
        /*00e0*/ 	.byte	0x03, 0x19
        /*00e2*/ 	.short	0x003c


	//----- nvinfo : EIATTR_PARAM_CBANK
	.align		4
        /*00e4*/ 	.byte	0x04, 0x0a
        /*00e6*/ 	.short	(.L_89 - .L_88)
	.align		4
.L_88:
        /*00e8*/ 	.word	index@(.nv.constant0._Z15update_h_kerneliiffPKfS0_PfS1_iii)
        /*00ec*/ 	.short	0x0380
        /*00ee*/ 	.short	0x003c


	//----- nvinfo : EIATTR_SW_WAR
	.align		4
.L_89:
        /*00f0*/ 	.byte	0x04, 0x36
        /*00f2*/ 	.short	(.L_91 - .L_90)
.L_90:
        /*00f4*/ 	.word	0x00000008
.L_91:


//--------------------- .nv.info._Z11init_fieldsiiPfS_S_S_S_S_ --------------------------
	.section	.nv.info._Z11init_fieldsiiPfS_S_S_S_S_,"",@"SHT_CUDA_INFO"
	.sectionflags	@""
	.align	4


	//----- nvinfo : EIATTR_CUDA_API_VERSION
	.align		4
        /*0000*/ 	.byte	0x04, 0x37
        /*0002*/ 	.short	(.L_93 - .L_92)
.L_92:
        /*0004*/ 	.word	0x00000082


	//----- nvinfo : EIATTR_KPARAM_INFO
	.align		4
.L_93:
        /*0008*/ 	.byte	0x04, 0x17
        /*000a*/ 	.short	(.L_95 - .L_94)
.L_94:
        /*000c*/ 	.word	0x00000000
        /*0010*/ 	.short	0x0007
        /*0012*/ 	.short	0x0030
        /*0014*/ 	.byte	0x00, 0xf5, 0x21, 0x00


	//----- nvinfo : EIATTR_KPARAM_INFO
	.align		4
.L_95:
        /*0018*/ 	.byte	0x04, 0x17
        /*001a*/ 	.short	(.L_97 - .L_96)
.L_96:
        /*001c*/ 	.word	0x00000000
        /*0020*/ 	.short	0x0006
        /*0022*/ 	.short	0x0028
        /*0024*/ 	.byte	0x00, 0xf5, 0x21, 0x00


	//----- nvinfo : EIATTR_KPARAM_INFO
	.align		4
.L_97:
        /*0028*/ 	.byte	0x04, 0x17
        /*002a*/ 	.short	(.L_99 - .L_98)
.L_98:
        /*002c*/ 	.word	0x00000000
        /*0030*/ 	.short	0x0005
        /*0032*/ 	.short	0x0020
        /*0034*/ 	.byte	0x00, 0xf5, 0x21, 0x00


	//----- nvinfo : EIATTR_KPARAM_INFO
	.align		4
.L_99:
        /*0038*/ 	.byte	0x04, 0x17
        /*003a*/ 	.short	(.L_101 - .L_100)
.L_100:
        /*003c*/ 	.word	0x00000000
        /*0040*/ 	.short	0x0004
        /*0042*/ 	.short	0x0018
        /*0044*/ 	.byte	0x00, 0xf5, 0x21, 0x00


	//----- nvinfo : EIATTR_KPARAM_INFO
	.align		4
.L_101:
        /*0048*/ 	.byte	0x04, 0x17
        /*004a*/ 	.short	(.L_103 - .L_102)
.L_102:
        /*004c*/ 	.word	0x00000000
        /*0050*/ 	.short	0x0003
        /*0052*/ 	.short	0x0010
        /*0054*/ 	.byte	0x00, 0xf5, 0x21, 0x00


	//----- nvinfo : EIATTR_KPARAM_INFO
	.align		4
.L_103:
        /*0058*/ 	.byte	0x04, 0x17
        /*005a*/ 	.short	(.L_105 - .L_104)
.L_104:
        /*005c*/ 	.word	0x00000000
        /*0060*/ 	.short	0x0002
        /*0062*/ 	.short	0x0008
        /*0064*/ 	.byte	0x00, 0xf5, 0x21, 0x00


	//----- nvinfo : EIATTR_KPARAM_INFO
	.align		4
.L_105:
        /*0068*/ 	.byte	0x04, 0x17
        /*006a*/ 	.short	(.L_107 - .L_106)
.L_106:
        /*006c*/ 	.word	0x00000000
        /*0070*/ 	.short	0x0001
        /*0072*/ 	.short	0x0004
        /*0074*/ 	.byte	0x00, 0xf0, 0x11, 0x00


	//----- nvinfo : EIATTR_KPARAM_INFO
	.align		4
.L_107:
        /*0078*/ 	.byte	0x04, 0x17
        /*007a*/ 	.short	(.L_109 - .L_108)
.L_108:
        /*007c*/ 	.word	0x00000000
        /*0080*/ 	.short	0x0000
        /*0082*/ 	.short	0x0000
        /*0084*/ 	.byte	0x00, 0xf0, 0x11, 0x00


	//----- nvinfo : EIATTR_SPARSE_MMA_MASK
	.align		4
.L_109:
        /*0088*/ 	.byte	0x03, 0x50
        /*008a*/ 	.short	0x0000


	//----- nvinfo : EIATTR_MAXREG_COUNT
	.align		4
        /*008c*/ 	.byte	0x03, 0x1b
        /*008e*/ 	.short	0x00ff


	//----- nvinfo : EIATTR_MERCURY_ISA_VERSION
	.align		4
        /*0090*/ 	.byte	0x03, 0x5f
        /*0092*/ 	.short	0x0101


	//----- nvinfo : EIATTR_VRC_CTA_INIT_COUNT
	.align		4
        /*0094*/ 	.byte	0x02, 0x4a
	.zero		1
	.zero		1


	//----- nvinfo : EIATTR_EXIT_INSTR_OFFSETS
	.align		4
        /*0098*/ 	.byte	0x04, 0x1c
        /*009a*/ 	.short	(.L_111 - .L_110)


	//   ....[0]....
.L_110:
        /*009c*/ 	.word	0x00000080


	//   ....[1]....
        /*00a0*/ 	.word	0x000001d0


	//----- nvinfo : EIATTR_CBANK_PARAM_SIZE
	.align		4
.L_111:
        /*00a4*/ 	.byte	0x03, 0x19
        /*00a6*/ 	.short	0x0038


	//----- nvinfo : EIATTR_PARAM_CBANK
	.align		4
        /*00a8*/ 	.byte	0x04, 0x0a
        /*00aa*/ 	.short	(.L_113 - .L_112)
	.align		4
.L_112:
        /*00ac*/ 	.word	index@(.nv.constant0._Z11init_fieldsiiPfS_S_S_S_S_)
        /*00b0*/ 	.short	0x0380
        /*00b2*/ 	.short	0x0038


	//----- nvinfo : EIATTR_SW_WAR
	.align		4
.L_113:
        /*00b4*/ 	.byte	0x04, 0x36
        /*00b6*/ 	.short	(.L_115 - .L_114)
.L_114:
        /*00b8*/ 	.word	0x00000008
.L_115:


//--------------------- .nv.callgraph             --------------------------
	.section	.nv.callgraph,"",@"SHT_CUDA_CALLGRAPH"
	.align	4
	.sectionentsize	8
	.align		4
        /*0000*/ 	.word	0x00000000
	.align		4
        /*0004*/ 	.word	0xffffffff
	.align		4
        /*0008*/ 	.word	0x00000000
	.align		4
        /*000c*/ 	.word	0xfffffffe
	.align		4
        /*0010*/ 	.word	0x00000000
	.align		4
        /*0014*/ 	.word	0xfffffffd
	.align		4
        /*0018*/ 	.word	0x00000000
	.align		4
        /*001c*/ 	.word	0xfffffffc


//--------------------- .text._Z15update_e_kerneliiffffPfS_PKfS1_S1_iii --------------------------
	.section	.text._Z15update_e_kerneliiffffPfS_PKfS1_S1_iii,"ax",@progbits
	.align	128
        .global         _Z15update_e_kerneliiffffPfS_PKfS1_S1_iii
        .type           _Z15update_e_kerneliiffffPfS_PKfS1_S1_iii,@function
        .size           _Z15update_e_kerneliiffffPfS_PKfS1_S1_iii,(.L_x_40 - _Z15update_e_kerneliiffffPfS_PKfS1_S1_iii)
        .other          _Z15update_e_kerneliiffffPfS_PKfS1_S1_iii,@"STO_CUDA_ENTRY STV_DEFAULT"
_Z15update_e_kerneliiffffPfS_PKfS1_S1_iii:
.text._Z15update_e_kerneliiffffPfS_PKfS1_S1_iii:
[----:B------:R-:W-:Y:S01]  /*0000*/  LDC R1, c[0x0][0x37c] ;  /* 0x0000df00ff017b82 */ /* 0x000fe20000000800 */
[----:B------:R-:W0:Y:S07]  /*0010*/  S2R R3, SR_TID.X ;  /* 0x0000000000037919 */ /* 0x000e2e0000002100 */
[----:B------:R-:W0:Y:S01]  /*0020*/  S2UR UR4, SR_CTAID.X ;  /* 0x00000000000479c3 */ /* 0x000e220000002500 */
[----:B------:R-:W1:Y:S07]  /*0030*/  LDCU UR5, c[0x0][0x3c0] ;  /* 0x00007800ff0577ac */ /* 0x000e6e0008000800 */
[----:B------:R-:W0:Y:S02]  /*0040*/  LDC R6, c[0x0][0x360] ;  /* 0x0000d800ff067b82 */ /* 0x000e240000000800 */
[----:B0-----:R-:W-:-:S05]  /*0050*/  IMAD R6, R6, UR4, R3 ;  /* 0x0000000406067c24 */ /* 0x001fca000f8e0203 */
[----:B-1----:R-:W-:-:S13]  /*0060*/  ISETP.GE.AND P0, PT, R6, UR5, PT ;  /* 0x0000000506007c0c */ /* 0x002fda000bf06270 */
[----:B------:R-:W-:Y:S05]  /*0070*/  @P0 EXIT ;  /* 0x000000000000094d */ /* 0x000fea0003800000 */
[----:B------:R-:W0:Y:S01]  /*0080*/  LDC R2, c[0x0][0x380] ;  /* 0x0000e000ff027b82 */ /* 0x000e220000000800 */
[----:B------:R-:W1:Y:S01]  /*0090*/  LDCU UR4, c[0x0][0x3c8] ;  /* 0x00007900ff0477ac */ /* 0x000e620008000800 */
[----:B------:R-:W2:Y:S01]  /*00a0*/  LDCU UR5, c[0x0][0x3c4] ;  /* 0x00007880ff0577ac */ /* 0x000ea20008000800 */
[----:B0-----:R-:W-:-:S04]  /*00b0*/  IABS R3, R2 ;  /* 0x0000000200037213 */ /* 0x001fc80000000000 */
[----:B------:R-:W0:Y:S08]  /*00c0*/  I2F.RP R0, R3 ;  /* 0x0000000300007306 */ /* 0x000e300000209400 */
[----:B0-----:R-:W0:Y:S02]  /*00d0*/  MUFU.RCP R0, R0 ;  /* 0x0000000000007308 */ /* 0x001e240000001000 */
[----:B0-----:R-:W-:-:S06]  /*00e0*/  VIADD R4, R0, 0xffffffe ;  /* 0x0ffffffe00047836 */ /* 0x001fcc0000000000 */
[----:B------:R0:W3:Y:S02]  /*00f0*/  F2I.FTZ.U32.TRUNC.NTZ R5, R4 ;  /* 0x0000000400057305 */ /* 0x0000e4000021f000 */
[----:B0-----:R-:W-:Y:S02]  /*0100*/  HFMA2 R4, -RZ, RZ, 0, 0 ;  /* 0x00000000ff047431 */ /* 0x001fe400000001ff */
[----:B---3--:R-:W-:-:S04]  /*0110*/  IMAD.MOV R8, RZ, RZ, -R5 ;  /* 0x000000ffff087224 */ /* 0x008fc800078e0a05 */
[----:B------:R-:W-:Y:S01]  /*0120*/  IMAD R7, R8, R3, RZ ;  /* 0x0000000308077224 */ /* 0x000fe200078e02ff */
[----:B------:R-:W-:-:S03]  /*0130*/  IABS R8, R6 ;  /* 0x0000000600087213 */ /* 0x000fc60000000000 */
[----:B------:R-:W-:Y:S01]  /*0140*/  IMAD.HI.U32 R5, R5, R7, R4 ;  /* 0x0000000705057227 */ /* 0x000fe200078e0004 */
[----:B------:R-:W-:-:S04]  /*0150*/  LOP3.LUT R4, R6, R2, RZ, 0x3c, !PT ;  /* 0x0000000206047212 */ /* 0x000fc800078e3cff */
[----:B------:R-:W-:Y:S01]  /*0160*/  ISETP.GE.AND P0, PT, R4, RZ, PT ;  /* 0x000000ff0400720c */ /* 0x000fe20003f06270 */
[----:B------:R-:W-:-:S04]  /*0170*/  IMAD.HI.U32 R5, R5, R8, RZ ;  /* 0x0000000805057227 */ /* 0x000fc800078e00ff */
[----:B------:R-:W-:-:S04]  /*0180*/  IMAD.MOV R0, RZ, RZ, -R5 ;  /* 0x000000ffff007224 */ /* 0x000fc800078e0a05 */
[----:B------:R-:W-:Y:S01]  /*0190*/  IMAD R0, R3, R0, R8 ;  /* 0x0000000003007224 */ /* 0x000fe200078e0208 */
[----:B------:R-:W-:-:S04]  /*01a0*/  LOP3.LUT R8, RZ, R2, RZ, 0x33, !PT ;  /* 0x00000002ff087212 */ /* 0x000fc800078e33ff */
[----:B------:R-:W-:-:S13]  /*01b0*/  ISETP.GT.U32.AND P2, PT, R3, R0, PT ;  /* 0x000000000300720c */ /* 0x000fda0003f44070 */
[----:B------:R-:W-:Y:S01]  /*01c0*/  @!P2 IMAD.IADD R0, R0, 0x1, -R3 ;  /* 0x000000010000a824 */ /* 0x000fe200078e0a03 */
[----:B------:R-:W-:-:S04]  /*01d0*/  @!P2 IADD3 R5, PT, PT, R5, 0x1, RZ ;  /* 0x000000010505a810 */ /* 0x000fc80007ffe0ff */
[----:B------:R-:W-:-:S13]  /*01e0*/  ISETP.GE.U32.AND P1, PT, R0, R3, PT ;  /* 0x000000030000720c */ /* 0x000fda0003f26070 */
[----:B------:R-:W-:Y:S01]  /*01f0*/  @P1 VIADD R5, R5, 0x1 ;  /* 0x0000000105051836 */ /* 0x000fe20000000000 */
[----:B------:R-:W-:-:S03]  /*0200*/  ISETP.NE.AND P1, PT, R2, RZ, PT ;  /* 0x000000ff0200720c */ /* 0x000fc60003f25270 */
[----:B------:R-:W-:-:S05]  /*0210*/  @!P0 IMAD.MOV R5, RZ, RZ, -R5 ;  /* 0x000000ffff058224 */ /* 0x000fca00078e0a05 */
[----:B------:R-:W-:-:S04]  /*0220*/  SEL R7, R8, R5, !P1 ;  /* 0x0000000508077207 */ /* 0x000fc80004800000 */
[----:B-1----:R-:W-:-:S04]  /*0230*/  ISETP.GE.AND P0, PT, R7, UR4, PT ;  /* 0x0000000407007c0c */ /* 0x002fc8000bf06270 */
[----:B--2---:R-:W-:-:S13]  /*0240*/  ISETP.LT.OR P0, PT, R7, UR5, P0 ;  /* 0x0000000507007c0c */ /* 0x004fda0008701670 */
[----:B------:R-:W-:Y:S05]  /*0250*/  @P0 EXIT ;  /* 0x000000000000094d */ /* 0x000fea0003800000 */
[----:B------:R-:W-:Y:S01]  /*0260*/  ISETP.GE.AND P2, PT, R6, RZ, PT ;  /* 0x000000ff0600720c */ /* 0x000fe20003f46270 */
[----:B------:R-:W0:Y:S01]  /*0270*/  LDC.64 R10, c[0x0][0x3b8] ;  /* 0x0000ee00ff0a7b82 */ /* 0x000e220000000a00 */
[----:B------:R-:W-:Y:S01]  /*0280*/  ISETP.GT.U32.AND P0, PT, R3, R0, PT ;  /* 0x000000000300720c */ /* 0x000fe20003f04070 */
[----:B------:R-:W1:Y:S01]  /*0290*/  LDCU.64 UR4, c[0x0][0x358] ;  /* 0x00006b00ff0477ac */ /* 0x000e620008000a00 */
[----:B------:R-:W-:-:S04]  /*02a0*/  IADD3 R3, PT, PT, R0, -R3, RZ ;  /* 0x8000000300037210 */ /* 0x000fc80007ffe0ff */
[----:B------:R-:W-:Y:S01]  /*02b0*/  SEL R3, R3, R0, !P0 ;  /* 0x0000000003037207 */ /* 0x000fe20004000000 */
[----:B------:R-:W2:Y:S04]  /*02c0*/  LDC R13, c[0x0][0x38c] ;  /* 0x0000e300ff0d7b82 */ /* 0x000ea80000000800 */
[----:B------:R-:W-:-:S05]  /*02d0*/  @!P2 IMAD.MOV R3, RZ, RZ, -R3 ;  /* 0x000000ffff03a224 */ /* 0x000fca00078e0a03 */
[----:B------:R-:W-:Y:S01]  /*02e0*/  SEL R8, R8, R3, !P1 ;  /* 0x0000000308087207 */ /* 0x000fe20004800000 */
[----:B------:R-:W-:-:S03]  /*02f0*/  IMAD R3, R7, R2, R2 ;  /* 0x0000000207037224 */ /* 0x000fc600078e0202 */
[----:B------:R-:W-:Y:S01]  /*0300*/  ISETP.NE.AND P0, PT, R8, RZ, PT ;  /* 0x000000ff0800720c */ /* 0x000fe20003f05270 */
[----:B0-----:R-:W-:-:S03]  /*0310*/  IMAD.WIDE R4, R6, 0x4, R10 ;  /* 0x0000000406047825 */ /* 0x001fc600078e020a */
[----:B------:R-:W-:Y:S02]  /*0320*/  SEL R3, R3, R6, !P0 ;  /* 0x0000000603037207 */ /* 0x000fe40004000000 */
[----:B-1----:R0:W3:Y:S03]  /*0330*/  LDG.E R0, desc[UR4][R4.64] ;  /* 0x0000000404007981 */ /* 0x0020e6000c1e1900 */
[----:B------:R-:W-:-:S06]  /*0340*/  IMAD.WIDE R10, R3, 0x4, R10 ;  /* 0x00000004030a7825 */ /* 0x000fcc00078e020a */
[----:B------:R-:W3:Y:S01]  /*0350*/  LDG.E R11, desc[UR4][R10.64+-0x4] ;  /* 0xfffffc040a0b7981 */ /* 0x000ee2000c1e1900 */
[----:B--2---:R-:W1:Y:S01]  /*0360*/  MUFU.RCP R3, R13 ;  /* 0x0000000d00037308 */ /* 0x004e620000001000 */
[----:B------:R-:W-:Y:S01]  /*0370*/  BSSY.RECONVERGENT B0, `(.L_x_0) ;  /* 0x0000010000007945 */ /* 0x000fe20003800200 */
[----:B-1----:R-:W-:-:S04]  /*0380*/  FFMA R12, R3, -R13, 1 ;  /* 0x3f800000030c7423 */ /* 0x002fc8000000080d */
[----:B------:R-:W-:Y:S01]  /*0390*/  FFMA R9, R3, R12, R3 ;  /* 0x0000000c03097223 */ /* 0x000fe20000000003 */
[----:B------:R-:W-:-:S04]  /*03a0*/  IMAD R3, R7, R2, -R2 ;  /* 0x0000000207037224 */ /* 0x000fc800078e0a02 */
[----:B0-----:R-:W-:Y:S02]  /*03b0*/  IMAD.IADD R4, R8, 0x1, R3 ;  /* 0x0000000108047824 */ /* 0x001fe400078e0203 */
[----:B---3--:R-:W-:-:S04]  /*03c0*/  FADD R0, R0, -R11 ;  /* 0x8000000b00007221 */ /* 0x008fc80000000000 */
[----:B------:R-:W0:Y:S01]  /*03d0*/  FCHK P0, R0, R13 ;  /* 0x0000000d00007302 */ /* 0x000e220000000000 */
[----:B------:R-:W-:-:S04]  /*03e0*/  FFMA R12, R0, R9, RZ ;  /* 0x00000009000c7223 */ /* 0x000fc800000000ff */
[----:B------:R-:W-:-:S04]  /*03f0*/  FFMA R2, R12, -R13, R0 ;  /* 0x8000000d0c027223 */ /* 0x000fc80000000000 */
[----:B------:R-:W-:Y:S01]  /*0400*/  FFMA R9, R9, R2, R12 ;  /* 0x0000000209097223 */ /* 0x000fe2000000000c */
[----:B0-----:R-:W-:Y:S06]  /*0410*/  @!P0 BRA `(.L_x_1) ;  /* 0x0000000000148947 */ /* 0x001fec0003800000 */
[----:B------:R-:W0:Y:S01]  /*0420*/  LDCU UR6, c[0x0][0x38c] ;  /* 0x00007180ff0677ac */ /* 0x000e220008000800 */
[----:B------:R-:W-:Y:S02]  /*0430*/  MOV R10, 0x460 ;  /* 0x00000460000a7802 */ /* 0x000fe40000000f00 */
[----:B0-----:R-:W-:-:S07]  /*0440*/  MOV R3, UR6 ;  /* 0x0000000600037c02 */ /* 0x001fce0008000f00 */
[----:B------:R-:W-:Y:S05]  /*0450*/  CALL.REL.NOINC `($__internal_0_$__cuda_sm3x_div_rn_noftz_f32_slowpath) ;  /* 0x0000000400807944 */ /* 0x000fea0003c00000 */
[----:B------:R-:W-:-:S07]  /*0460*/  IMAD.MOV.U32 R9, RZ, RZ, R2 ;  /* 0x000000ffff097224 */ /* 0x000fce00078e0002 */
.L_x_1:
[----:B------:R-:W-:Y:S05]  /*0470*/  BSYNC.RECONVERGENT B0 ;  /* 0x0000000000007941 */ /* 0x000fea0003800200 */
.L_x_0:
[----:B------:R-:W0:Y:S08]  /*0480*/  LDC.64 R10, c[0x0][0x3b0] ;  /* 0x0000ec00ff0a7b82 */ /* 0x000e300000000a00 */
[----:B------:R-:W1:Y:S01]  /*0490*/  LDC R13, c[0x0][0x390] ;  /* 0x0000e400ff0d7b82 */ /* 0x000e620000000800 */
[----:B0-----:R-:W-:-:S04]  /*04a0*/  IMAD.WIDE R4, R4, 0x4, R10 ;  /* 0x0000000404047825 */ /* 0x001fc800078e020a */
[----:B------:R-:W-:Y:S02]  /*04b0*/  IMAD.WIDE R2, R6, 0x4, R10 ;  /* 0x0000000406027825 */ /* 0x000fe400078e020a */
[----:B------:R-:W2:Y:S04]  /*04c0*/  LDG.E R5, desc[UR4][R4.64] ;  /* 0x0000000404057981 */ /* 0x000ea8000c1e1900 */
[----:B------:R-:W2:Y:S01]  /*04d0*/  LDG.E R0, desc[UR4][R2.64] ;  /* 0x0000000402007981 */ /* 0x000ea2000c1e1900 */
[----:B-1----:R-:W0:Y:S01]  /*04e0*/  MUFU.RCP R10, R13 ;  /* 0x0000000d000a7308 */ /* 0x002e220000001000 */
[----:B------:R-:W-:Y:S01]  /*04f0*/  BSSY.RECONVERGENT B0, `(.L_x_2) ;  /* 0x000000e000007945 */ /* 0x000fe20003800200 */
[----:B0-----:R-:W-:-:S04]  /*0500*/  FFMA R11, R10, -R13, 1 ;  /* 0x3f8000000a0b7423 */ /* 0x001fc8000000080d */
[----:B------:R-:W-:Y:S01]  /*0510*/  FFMA R11, R10, R11, R10 ;  /* 0x0000000b0a0b7223 */ /* 0x000fe2000000000a */
[----:B--2---:R-:W-:-:S04]  /*0520*/  FADD R0, R0, -R5 ;  /* 0x8000000500007221 */ /* 0x004fc80000000000 */
[----:B------:R-:W0:Y:S01]  /*0530*/  FCHK P0, R0, R13 ;  /* 0x0000000d00007302 */ /* 0x000e220000000000 */
[----:B------:R-:W-:-:S04]  /*0540*/  FFMA R10, R0, R11, RZ ;  /* 0x0000000b000a7223 */ /* 0x000fc800000000ff */
[----:B------:R-:W-:-:S04]  /*0550*/  FFMA R12, R10, -R13, R0 ;  /* 0x8000000d0a0c7223 */ /* 0x000fc80000000000 */
[----:B------:R-:W-:Y:S01]  /*0560*/  FFMA R10, R11, R12, R10 ;  /* 0x0000000c0b0a7223 */ /* 0x000fe2000000000a */
[----:B0-----:R-:W-:Y:S06]  /*0570*/  @!P0 BRA `(.L_x_3) ;  /* 0x0000000000148947 */ /* 0x001fec0003800000 */
[----:B------:R-:W0:Y:S01]  /*0580*/  LDCU UR6, c[0x0][0x390] ;  /* 0x00007200ff0677ac */ /* 0x000e220008000800 */
[----:B------:R-:W-:Y:S01]  /*0590*/  MOV R10, 0x5c0 ;  /* 0x000005c0000a7802 */ /* 0x000fe20000000f00 */
[----:B0-----:R-:W-:-:S07]  /*05a0*/  IMAD.U32 R3, RZ, RZ, UR6 ;  /* 0x00000006ff037e24 */ /* 0x001fce000f8e00ff */
[----:B------:R-:W-:Y:S05]  /*05b0*/  CALL.REL.NOINC `($__internal_0_$__cuda_sm3x_div_rn_noftz_f32_slowpath) ;  /* 0x0000000400287944 */ /* 0x000fea0003c00000 */
[----:B------:R-:W-:-:S07]  /*05c0*/  MOV R10, R2 ;  /* 0x00000002000a7202 */ /* 0x000fce0000000f00 */
.L_x_3:
[----:B------:R-:W-:Y:S05]  /*05d0*/  BSYNC.RECONVERGENT B0 ;  /* 0x0000000000007941 */ /* 0x000fea0003800200 */
.L_x_2:
[----:B------:R-:W0:Y:S01]  /*05e0*/  LDC.64 R4, c[0x0][0x3a0] ;  /* 0x0000e800ff047b82 */ /* 0x000e220000000a00 */
[----:B------:R-:W1:Y:S01]  /*05f0*/  LDCU.64 UR8, c[0x0][0x380] ;  /* 0x00007000ff0877ac */ /* 0x000e620008000a00 */
[----:B------:R-:W2:Y:S01]  /*0600*/  LDCU UR6, c[0x0][0x394] ;  /* 0x00007280ff0677ac */ /* 0x000ea20008000800 */
[----:B0-----:R-:W-:-:S05]  /*0610*/  IMAD.WIDE R4, R6, 0x4, R4 ;  /* 0x0000000406047825 */ /* 0x001fca00078e0204 */
[----:B------:R-:W2:Y:S01]  /*0620*/  LDG.E R0, desc[UR4][R4.64] ;  /* 0x0000000404007981 */ /* 0x000ea2000c1e1900 */
[----:B-1----:R-:W-:Y:S02]  /*0630*/  IMAD R7, R7, UR8, R8 ;  /* 0x0000000807077c24 */ /* 0x002fe4000f8e0208 */
[----:B------:R-:W-:Y:S01]  /*0640*/  FADD R9, -R10, R9 ;  /* 0x000000090a097221 */ /* 0x000fe20000000100 */
[----:B------:R-:W-:Y:S02]  /*0650*/  BSSY.RECONVERGENT B0, `(.L_x_4) ;  /* 0x000002a000007945 */ /* 0x000fe40003800200 */
[----:B------:R-:W-:Y:S01]  /*0660*/  ISETP.NE.AND P0, PT, R7, UR9, PT ;  /* 0x0000000907007c0c */ /* 0x000fe2000bf05270 */
[----:B--2---:R-:W-:-:S12]  /*0670*/  FFMA R7, R9, UR6, R0 ;  /* 0x0000000609077c23 */ /* 0x004fd80008000000 */
[----:B------:R-:W-:Y:S05]  /*0680*/  @P0 BRA `(.L_x_5) ;  /* 0x0000000000980947 */ /* 0x000fea0003800000 */
[----:B------:R-:W0:Y:S01]  /*0690*/  LDC R0, c[0x0][0x388] ;  /* 0x0000e200ff007b82 */ /* 0x000e220000000800 */
[----:B------:R-:W-:Y:S02]  /*06a0*/  HFMA2 R2, -RZ, RZ, 0.1927490234375, -17.859375 ;  /* 0x322bcc77ff027431 */ /* 0x000fe400000001ff */
[----:B------:R-:W-:-:S04]  /*06b0*/  IMAD.MOV.U32 R3, RZ, RZ, 0x4cbebc20 ;  /* 0x4cbebc20ff037424 */ /* 0x000fc800078e00ff */
[----:B------:R-:W-:-:S04]  /*06c0*/  FFMA R2, R3, -R2, 1 ;  /* 0x3f80000003027423 */ /* 0x000fc80000000802 */
[----:B------:R-:W-:Y:S01]  /*06d0*/  FFMA R3, R2, R3, 100000000 ;  /* 0x4cbebc2002037423 */ /* 0x000fe20000000003 */
[----:B0-----:R-:W-:-:S04]  /*06e0*/  FADD R0, R0, -5.9999997858994902344e-08 ;  /* 0xb380d95900007421 */ /* 0x001fc80000000000 */
[----:B------:R-:W0:Y:S01]  /*06f0*/  FCHK P0, R0, 9.9999999392252902908e-09 ;  /* 0x322bcc7700007902 */ /* 0x000e220000000000 */
[----:B------:R-:W-:-:S04]  /*0700*/  FFMA R2, R0, R3, RZ ;  /* 0x0000000300027223 */ /* 0x000fc800000000ff */
[----:B------:R-:W-:-:S04]  /*0710*/  FFMA R8, R2, -9.9999999392252902908e-09, R0 ;  /* 0xb22bcc7702087823 */ /* 0x000fc80000000000 */
[----:B------:R-:W-:Y:S01]  /*0720*/  FFMA R3, R3, R8, R2 ;  /* 0x0000000803037223 */ /* 0x000fe20000000002 */
[----:B0-----:R-:W-:Y:S06]  /*0730*/  @!P0 BRA `(.L_x_6) ;  /* 0x0000000000108947 */ /* 0x001fec0003800000 */
[----:B------:R-:W-:Y:S01]  /*0740*/  IMAD.MOV.U32 R3, RZ, RZ, 0x322bcc77 ;  /* 0x322bcc77ff037424 */ /* 0x000fe200078e00ff */
[----:B------:R-:W-:-:S07]  /*0750*/  MOV R10, 0x770 ;  /* 0x00000770000a7802 */ /* 0x000fce0000000f00 */
[----:B------:R-:W-:Y:S05]  /*0760*/  CALL.REL.NOINC `($__internal_0_$__cuda_sm3x_div_rn_noftz_f32_slowpath) ;  /* 0x0000000000bc7944 */ /* 0x000fea0003c00000 */
[----:B------:R-:W-:-:S07]  /*0770*/  MOV R3, R2 ;  /* 0x0000000200037202 */ /* 0x000fce0000000f00 */
.L_x_6:
[----:B------:R-:W-:Y:S01]  /*0780*/  MOV R9, 0x322bcc77 ;  /* 0x322bcc7700097802 */ /* 0x000fe20000000f00 */
[----:B------:R-:W-:Y:S01]  /*0790*/  FMUL R8, R0, R3 ;  /* 0x0000000300087220 */ /* 0x000fe20000400000 */
[----:B------:R-:W-:Y:S01]  /*07a0*/  IMAD.MOV.U32 R2, RZ, RZ, 0x4cbebc20 ;  /* 0x4cbebc20ff027424 */ /* 0x000fe200078e00ff */
[----:B------:R-:W-:Y:S02]  /*07b0*/  BSSY.RECONVERGENT B1, `(.L_x_7) ;  /* 0x000000d000017945 */ /* 0x000fe40003800200 */
[----:B------:R-:W0:Y:S01]  /*07c0*/  FCHK P0, R8, 9.9999999392252902908e-09 ;  /* 0x322bcc7708007902 */ /* 0x000e220000000000 */
[----:B------:R-:W-:-:S04]  /*07d0*/  FFMA R9, R2, -R9, 1 ;  /* 0x3f80000002097423 */ /* 0x000fc80000000809 */
[----:B------:R-:W-:-:S04]  /*07e0*/  FFMA R0, R9, R2, 100000000 ;  /* 0x4cbebc2009007423 */ /* 0x000fc80000000002 */
[----:B------:R-:W-:-:S04]  /*07f0*/  FFMA R3, R0, R8, RZ ;  /* 0x0000000800037223 */ /* 0x000fc800000000ff */
[----:B------:R-:W-:-:S04]  /*0800*/  FFMA R2, R3, -9.9999999392252902908e-09, R8 ;  /* 0xb22bcc7703027823 */ /* 0x000fc80000000008 */
[----:B------:R-:W-:Y:S01]  /*0810*/  FFMA R0, R0, R2, R3 ;  /* 0x0000000200007223 */ /* 0x000fe20000000003 */
[----:B0-----:R-:W-:Y:S06]  /*0820*/  @!P0 BRA `(.L_x_8) ;  /* 0x0000000000148947 */ /* 0x001fec0003800000 */
[----:B------:R-:W-:Y:S02]  /*0830*/  HFMA2 R3, -RZ, RZ, 0.1927490234375, -17.859375 ;  /* 0x322bcc77ff037431 */ /* 0x000fe400000001ff */
[----:B------:R-:W-:Y:S01]  /*0840*/  IMAD.MOV.U32 R0, RZ, RZ, R8 ;  /* 0x000000ffff007224 */ /* 0x000fe200078e0008 */
[----:B------:R-:W-:-:S07]  /*0850*/  MOV R10, 0x870 ;  /* 0x00000870000a7802 */ /* 0x000fce0000000f00 */
[----:B------:R-:W-:Y:S05]  /*0860*/  CALL.REL.NOINC `($__internal_0_$__cuda_sm3x_div_rn_noftz_f32_slowpath) ;  /* 0x00000000007c7944 */ /* 0x000fea0003c00000 */
[----:B------:R-:W-:-:S07]  /*0870*/  IMAD.MOV.U32 R0, RZ, RZ, R2 ;  /* 0x000000ffff007224 */ /* 0x000fce00078e0002 */
.L_x_8:
[----:B------:R-:W-:Y:S05]  /*0880*/  BSYNC.RECONVERGENT B1 ;  /* 0x0000000000017941 */ /* 0x000fea0003800200 */
.L_x_7:
[----:B------:R-:W-:-:S05]  /*0890*/  FMUL R0, R0, -1.4426950216293334961 ;  /* 0xbfb8aa3b00007820 */ /* 0x000fca0000400000 */
[----:B------:R-:W-:-:S13]  /*08a0*/  FSETP.GEU.AND P0, PT, R0, -126, PT ;  /* 0xc2fc00000000780b */ /* 0x000fda0003f0e000 */
[----:B------:R-:W-:-:S04]  /*08b0*/  @!P0 FMUL R0, R0, 0.5 ;  /* 0x3f00000000008820 */ /* 0x000fc80000400000 */
[----:B------:R-:W0:Y:S02]  /*08c0*/  MUFU.EX2 R2, R0 ;  /* 0x0000000000027308 */ /* 0x000e240000000800 */
[----:B0-----:R-:W-:-:S04]  /*08d0*/  @!P0 FMUL R2, R2, R2 ;  /* 0x0000000202028220 */ /* 0x001fc80000400000 */
[----:B------:R-:W-:-:S07]  /*08e0*/  FADD R7, R7, R2 ;  /* 0x0000000207077221 */ /* 0x000fce0000000000 */
.L_x_5:
[----:B------:R-:W-:Y:S05]  /*08f0*/  BSYNC.RECONVERGENT B0 ;  /* 0x0000000000007941 */ /* 0x000fea0003800200 */
.L_x_4:
[----:B------:R-:W0:Y:S01]  /*0900*/  LDC.64 R2, c[0x0][0x3a8] ;  /* 0x0000ea00ff027b82 */ /* 0x000e220000000a00 */
[----:B------:R1:W-:Y:S01]  /*0910*/  STG.E desc[UR4][R4.64], R7 ;  /* 0x0000000704007986 */ /* 0x0003e2000c101904 */
[----:B0-----:R-:W-:-:S06]  /*0920*/  IMAD.WIDE R2, R6, 0x4, R2 ;  /* 0x0000000406027825 */ /* 0x001fcc00078e0202 */
[----:B------:R-:W2:Y:S01]  /*0930*/  LDG.E R3, desc[UR4][R2.64] ;  /* 0x0000000402037981 */ /* 0x000ea2000c1e1900 */
[----:B------:R-:W-:Y:S01]  /*0940*/  BSSY.RECONVERGENT B0, `(.L_x_9) ;  /* 0x000000d000007945 */ /* 0x000fe20003800200 */
[----:B--2---:R-:W0:Y:S08]  /*0950*/  MUFU.RCP R0, R3 ;  /* 0x0000000300007308 */ /* 0x004e300000001000 */
[----:B------:R-:W2:Y:S01]  /*0960*/  FCHK P0, R7, R3 ;  /* 0x0000000307007302 */ /* 0x000ea20000000000 */
[----:B0-----:R-:W-:-:S04]  /*0970*/  FFMA R9, -R3, R0, 1 ;  /* 0x3f80000003097423 */ /* 0x001fc80000000100 */
[----:B------:R-:W-:-:S04]  /*0980*/  FFMA R0, R0, R9, R0 ;  /* 0x0000000900007223 */ /* 0x000fc80000000000 */
[----:B------:R-:W-:-:S04]  /*0990*/  FFMA R8, R0, R7, RZ ;  /* 0x0000000700087223 */ /* 0x000fc800000000ff */
[----:B------:R-:W-:-:S04]  /*09a0*/  FFMA R9, -R3, R8, R7 ;  /* 0x0000000803097223 */ /* 0x000fc80000000107 */
[----:B------:R-:W-:Y:S01]  /*09b0*/  FFMA R9, R0, R9, R8 ;  /* 0x0000000900097223 */ /* 0x000fe20000000008 */
[----:B-12---:R-:W-:Y:S06]  /*09c0*/  @!P0 BRA `(.L_x_10) ;  /* 0x0000000000108947 */ /* 0x006fec0003800000 */
[----:B------:R-:W-:Y:S02]  /*09d0*/  MOV R0, R7 ;  /* 0x0000000700007202 */ /* 0x000fe40000000f00 */
[----:B------:R-:W-:-:S07]  /*09e0*/  MOV R10, 0xa00 ;  /* 0x00000a00000a7802 */ /* 0x000fce0000000f00 */
[----:B------:R-:W-:Y:S05]  /*09f0*/  CALL.REL.NOINC `($__internal_0_$__cuda_sm3x_div_rn_noftz_f32_slowpath) ;  /* 0x0000000000187944 */ /* 0x000fea0003c00000 */
[----:B------:R-:W-:-:S07]  /*0a00*/  IMAD.MOV.U32 R9, RZ, RZ, R2 ;  /* 0x000000ffff097224 */ /* 0x000fce00078e0002 */
.L_x_10:
[----:B------:R-:W-:Y:S05]  /*0a10*/  BSYNC.RECONVERGENT B0 ;  /* 0x0000000000007941 */ /* 0x000fea0003800200 */
.L_x_9:
[----:B------:R-:W0:Y:S02]  /*0a20*/  LDC.64 R2, c[0x0][0x398] ;  /* 0x0000e600ff027b82 */ /* 0x000e240000000a00 */
[----:B0-----:R-:W-:-:S05]  /*0a30*/  IMAD.WIDE R6, R6, 0x4, R2 ;  /* 0x0000000406067825 */ /* 0x001fca00078e0202 */
[----:B------:R-:W-:Y:S01]  /*0a40*/  STG.E desc[UR4][R6.64], R9 ;  /* 0x0000000906007986 */ /* 0x000fe2000c101904 */
[----:B------:R-:W-:Y:S05]  /*0a50*/  EXIT ;  /* 0x000000000000794d */ /* 0x000fea0003800000 */
        .weak           $__internal_0_$__cuda_sm3x_div_rn_noftz_f32_slowpath
        .type           $__internal_0_$__cuda_sm3x_div_rn_noftz_f32_slowpath,@function
        .size           $__internal_0_$__cuda_sm3x_div_rn_noftz_f32_slowpath,(.L_x_40 - $__internal_0_$__cuda_sm3x_div_rn_noftz_f32_slowpath)
$__internal_0_$__cuda_sm3x_div_rn_noftz_f32_slowpath:
[----:B------:R-:W-:Y:S01]  /*0a60*/  SHF.R.U32.HI R12, RZ, 0x17, R3 ;  /* 0x00000017ff0c7819 */ /* 0x000fe20000011603 */
[----:B------:R-:W-:Y:S01]  /*0a70*/  BSSY.RECONVERGENT B2, `(.L_x_11) ;  /* 0x0000063000027945 */ /* 0x000fe20003800200 */
[----:B------:R-:W-:Y:S02]  /*0a80*/  SHF.R.U32.HI R2, RZ, 0x17, R0 ;  /* 0x00000017ff027819 */ /* 0x000fe40000011600 */
[----:B------:R-:W-:Y:S02]  /*0a90*/  LOP3.LUT R12, R12, 0xff, RZ, 0xc0, !PT ;  /* 0x000000ff0c0c7812 */ /* 0x000fe400078ec0ff */
[----:B------:R-:W-:Y:S02]  /*0aa0*/  LOP3.LUT R13, R2, 0xff, RZ, 0xc0, !PT ;  /* 0x000000ff020d7812 */ /* 0x000fe400078ec0ff */
[----:B------:R-:W-:Y:S02]  /*0ab0*/  IADD3 R15, PT, PT, R12, -0x1, RZ ;  /* 0xffffffff0c0f7810 */ /* 0x000fe40007ffe0ff */
[----:B------:R-:W-:Y:S01]  /*0ac0*/  MOV R2, R0 ;  /* 0x0000000000027202 */ /* 0x000fe20000000f00 */
[----:B------:R-:W-:Y:S01]  /*0ad0*/  VIADD R14, R13, 0xffffffff ;  /* 0xffffffff0d0e7836 */ /* 0x000fe20000000000 */
[----:B------:R-:W-:-:S04]  /*0ae0*/  ISETP.GT.U32.AND P0, PT, R15, 0xfd, PT ;  /* 0x000000fd0f00780c */ /* 0x000fc80003f04070 */
[----:B------:R-:W-:-:S13]  /*0af0*/  ISETP.GT.U32.OR P0, PT, R14, 0xfd, P0 ;  /* 0x000000fd0e00780c */ /* 0x000fda0000704470 */
[----:B------:R-:W-:Y:S01]  /*0b00*/  @!P0 IMAD.MOV.U32 R11, RZ, RZ, RZ ;  /* 0x000000ffff0b8224 */ /* 0x000fe200078e00ff */
[----:B------:R-:W-:Y:S06]  /*0b10*/  @!P0 BRA `(.L_x_12) ;  /* 0x00000000005c8947 */ /* 0x000fec0003800000 */
[----:B------:R-:W-:Y:S02]  /*0b20*/  FSETP.GTU.FTZ.AND P0, PT, |R0|, +INF , PT ;  /* 0x7f8000000000780b */ /* 0x000fe40003f1c200 */
[----:B------:R-:W-:-:S04]  /*0b30*/  FSETP.GTU.FTZ.AND P1, PT, |R3|, +INF , PT ;  /* 0x7f8000000300780b */ /* 0x000fc80003f3c200 */
[----:B------:R-:W-:-:S13]  /*0b40*/  PLOP3.LUT P0, PT, P0, P1, PT, 0xf8, 0x8f ;  /* 0x00000000008f781c */ /* 0x000fda0000703f70 */
[----:B------:R-:W-:Y:S05]  /*0b50*/  @P0 BRA `(.L_x_13) ;  /* 0x00000004004c0947 */ /* 0x000fea0003800000 */
[----:B------:R-:W-:-:S13]  /*0b60*/  LOP3.LUT P0, RZ, R3, 0x7fffffff, R2, 0xc8, !PT ;  /* 0x7fffffff03ff7812 */ /* 0x000fda000780c802 */
[----:B------:R-:W-:Y:S05]  /*0b70*/  @!P0 BRA `(.L_x_14) ;  /* 0x00000004003c8947 */ /* 0x000fea0003800000 */
[C---:B------:R-:W-:Y:S02]  /*0b80*/  FSETP.NEU.FTZ.AND P2, PT, |R0|.reuse, +INF , PT ;  /* 0x7f8000000000780b */ /* 0x040fe40003f5d200 */
[----:B------:R-:W-:Y:S02]  /*0b90*/  FSETP.NEU.FTZ.AND P1, PT, |R3|, +INF , PT ;  /* 0x7f8000000300780b */ /* 0x000fe40003f3d200 */
[----:B------:R-:W-:-:S11]  /*0ba0*/  FSETP.NEU.FTZ.AND P0, PT, |R0|, +INF , PT ;  /* 0x7f8000000000780b */ /* 0x000fd60003f1d200 */
[----:B------:R-:W-:Y:S05]  /*0bb0*/  @!P1 BRA !P2, `(.L_x_14) ;  /* 0x00000004002c9947 */ /* 0x000fea0005000000 */
[----:B------:R-:W-:-:S04]  /*0bc0*/  LOP3.LUT P2, RZ, R2, 0x7fffffff, RZ, 0xc0, !PT ;  /* 0x7fffffff02ff7812 */ /* 0x000fc8000784c0ff */
[----:B------:R-:W-:-:S13]  /*0bd0*/  PLOP3.LUT P1, PT, P1, P2, PT, 0x2f, 0xf2 ;  /* 0x0000000000f2781c */ /* 0x000fda0000f24577 */
[----:B------:R-:W-:Y:S05]  /*0be0*/  @P1 BRA `(.L_x_15) ;  /* 0x0000000400181947 */ /* 0x000fea0003800000 */
[----:B------:R-:W-:-:S04]  /*0bf0*/  LOP3.LUT P1, RZ, R3, 0x7fffffff, RZ, 0xc0, !PT ;  /* 0x7fffffff03ff7812 */ /* 0x000fc8000782c0ff */
[----:B------:R-:W-:-:S13]  /*0c00*/  PLOP3.LUT P0, PT, P0, P1, PT, 0x2f, 0xf2 ;  /* 0x0000000000f2781c */ /* 0x000fda0000702577 */
[----:B------:R-:W-:Y:S05]  /*0c10*/  @P0 BRA `(.L_x_16) ;  /* 0x0000000400000947 */ /* 0x000fea0003800000 */
[----:B------:R-:W-:Y:S02]  /*0c20*/  ISETP.GE.AND P0, PT, R14, RZ, PT ;  /* 0x000000ff0e00720c */ /* 0x000fe40003f06270 */
[----:B------:R-:W-:-:S11]  /*0c30*/  ISETP.GE.AND P1, PT, R15, RZ, PT ;  /* 0x000000ff0f00720c */ /* 0x000fd60003f26270 */
[----:B------:R-:W-:Y:S01]  /*0c40*/  @P0 MOV R11, RZ ;  /* 0x000000ff000b0202 */ /* 0x000fe20000000f00 */
[----:B------:R-:W-:Y:S02]  /*0c50*/  @!P0 IMAD.MOV.U32 R11, RZ, RZ, -0x40 ;  /* 0xffffffc0ff0b8424 */ /* 0x000fe400078e00ff */
[----:B------:R-:W-:Y:S01]  /*0c60*/  @!P0 FFMA R2, R0, 1.84467440737095516160e+19, RZ ;  /* 0x5f80000000028823 */ /* 0x000fe200000000ff */
[----:B------:R-:W-:Y:S02]  /*0c70*/  @!P1 FFMA R3, R3, 1.84467440737095516160e+19, RZ ;  /* 0x5f80000003039823 */ /* 0x000fe400000000ff */
[----:B------:R-:W-:-:S07]  /*0c80*/  @!P1 IADD3 R11, PT, PT, R11, 0x40, RZ ;  /* 0x000000400b0b9810 */ /* 0x000fce0007ffe0ff */
.L_x_12:
[----:B------:R-:W-:Y:S01]  /*0c90*/  LEA R14, R12, 0xc0800000, 0x17 ;  /* 0xc08000000c0e7811 */ /* 0x000fe200078eb8ff */
[----:B------:R-:W-:Y:S01]  /*0ca0*/  BSSY.RECONVERGENT B3, `(.L_x_17) ;  /* 0x0000036000037945 */ /* 0x000fe20003800200 */
[----:B------:R-:W-:-:S03]  /*0cb0*/  IADD3 R13, PT, PT, R13, -0x7f, RZ ;  /* 0xffffff810d0d7810 */ /* 0x000fc60007ffe0ff */
[----:B------:R-:W-:Y:S02]  /*0cc0*/  IMAD.IADD R14, R3, 0x1, -R14 ;  /* 0x00000001030e7824 */ /* 0x000fe400078e0a0e */
[C---:B------:R-:W-:Y:S02]  /*0cd0*/  IMAD R2, R13.reuse, -0x800000, R2 ;  /* 0xff8000000d027824 */ /* 0x040fe400078e0202 */
[----:B------:R0:W1:Y:S01]  /*0ce0*/  MUFU.RCP R3, R14 ;  /* 0x0000000e00037308 */ /* 0x0000620000001000 */
[----:B------:R-:W-:Y:S01]  /*0cf0*/  FADD.FTZ R15, -R14, -RZ ;  /* 0x800000ff0e0f7221 */ /* 0x000fe20000010100 */
[----:B0-----:R-:W-:-:S05]  /*0d00*/  IADD3 R14, PT, PT, R13, 0x7f, -R12 ;  /* 0x0000007f0d0e7810 */ /* 0x001fca0007ffe80c */
[----:B------:R-:W-:Y:S02]  /*0d10*/  IMAD.IADD R11, R14, 0x1, R11 ;  /* 0x000000010e0b7824 */ /* 0x000fe400078e020b */
[----:B-1----:R-:W-:-:S04]  /*0d20*/  FFMA R16, R3, R15, 1 ;  /* 0x3f80000003107423 */ /* 0x002fc8000000000f */
[----:B------:R-:W-:-:S04]  /*0d30*/  FFMA R3, R3, R16, R3 ;  /* 0x0000001003037223 */ /* 0x000fc80000000003 */
[----:B------:R-:W-:-:S04]  /*0d40*/  FFMA R16, R2, R3, RZ ;  /* 0x0000000302107223 */ /* 0x000fc800000000ff */
[----:B------:R-:W-:-:S04]  /*0d50*/  FFMA R17, R15, R16, R2 ;  /* 0x000000100f117223 */ /* 0x000fc80000000002 */
[----:B------:R-:W-:-:S04]  /*0d60*/  FFMA R16, R3, R17, R16 ;  /* 0x0000001103107223 */ /* 0x000fc80000000010 */
[----:B------:R-:W-:-:S04]  /*0d70*/  FFMA R15, R15, R16, R2 ;  /* 0x000000100f0f7223 */ /* 0x000fc80000000002 */
[----:B------:R-:W-:-:S05]  /*0d80*/  FFMA R2, R3, R15, R16 ;  /* 0x0000000f03027223 */ /* 0x000fca0000000010 */
[----:B------:R-:W-:-:S04]  /*0d90*/  SHF.R.U32.HI R12, RZ, 0x17, R2 ;  /* 0x00000017ff0c7819 */ /* 0x000fc80000011602 */
[----:B------:R-:W-:-:S04]  /*0da0*/  LOP3.LUT R12, R12, 0xff, RZ, 0xc0, !PT ;  /* 0x000000ff0c0c7812 */ /* 0x000fc800078ec0ff */
[----:B------:R-:W-:-:S05]  /*0db0*/  IADD3 R17, PT, PT, R12, R11, RZ ;  /* 0x0000000b0c117210 */ /* 0x000fca0007ffe0ff */
[----:B------:R-:W-:-:S05]  /*0dc0*/  VIADD R12, R17, 0xffffffff ;  /* 0xffffffff110c7836 */ /* 0x000fca0000000000 */
[----:B------:R-:W-:-:S13]  /*0dd0*/  ISETP.GE.U32.AND P0, PT, R12, 0xfe, PT ;  /* 0x000000fe0c00780c */ /* 0x000fda0003f06070 */
[----:B------:R-:W-:Y:S05]  /*0de0*/  @!P0 BRA `(.L_x_18) ;  /* 0x0000000000808947 */ /* 0x000fea0003800000 */
[----:B------:R-:W-:-:S13]  /*0df0*/  ISETP.GT.AND P0, PT, R17, 0xfe, PT ;  /* 0x000000fe1100780c */ /* 0x000fda0003f04270 */
[----:B------:R-:W-:Y:S05]  /*0e00*/  @P0 BRA `(.L_x_19) ;  /* 0x00000000006c0947 */ /* 0x000fea0003800000 */
[----:B------:R-:W-:-:S13]  /*0e10*/  ISETP.GE.AND P0, PT, R17, 0x1, PT ;  /* 0x000000011100780c */ /* 0x000fda0003f06270 */
[----:B------:R-:W-:Y:S05]  /*0e20*/  @P0 BRA `(.L_x_20) ;  /* 0x0000000000740947 */ /* 0x000fea0003800000 */
[----:B------:R-:W-:Y:S02]  /*0e30*/  ISETP.GE.AND P0, PT, R17, -0x18, PT ;  /* 0xffffffe81100780c */ /* 0x000fe40003f06270 */
[----:B------:R-:W-:-:S11]  /*0e40*/  LOP3.LUT R2, R2, 0x80000000, RZ, 0xc0, !PT ;  /* 0x8000000002027812 */ /* 0x000fd600078ec0ff */
[----:B------:R-:W-:Y:S05]  /*0e50*/  @!P0 BRA `(.L_x_20) ;  /* 0x0000000000688947 */ /* 0x000fea0003800000 */
[-CC-:B------:R-:W-:Y:S01]  /*0e60*/  FFMA.RZ R11, R3, R15.reuse, R16.reuse ;  /* 0x0000000f030b7223 */ /* 0x180fe2000000c010 */
[----:B------:R-:W-:Y:S01]  /*0e70*/  IADD3 R14, PT, PT, R17, 0x20, RZ ;  /* 0x00000020110e7810 */ /* 0x000fe20007ffe0ff */
[-CC-:B------:R-:W-:Y:S01]  /*0e80*/  FFMA.RM R12, R3, R15.reuse, R16.reuse ;  /* 0x0000000f030c7223 */ /* 0x180fe20000004010 */
[----:B------:R-:W-:Y:S02]  /*0e90*/  ISETP.NE.AND P2, PT, R17, RZ, PT ;  /* 0x000000ff1100720c */ /* 0x000fe40003f45270 */
[----:B------:R-:W-:Y:S01]  /*0ea0*/  LOP3.LUT R13, R11, 0x7fffff, RZ, 0xc0, !PT ;  /* 0x007fffff0b0d7812 */ /* 0x000fe200078ec0ff */
[----:B------:R-:W-:Y:S01]  /*0eb0*/  FFMA.RP R11, R3, R15, R16 ;  /* 0x0000000f030b7223 */ /* 0x000fe20000008010 */
[----:B------:R-:W-:Y:S01]  /*0ec0*/  IMAD.MOV R3, RZ, RZ, -R17 ;  /* 0x000000ffff037224 */ /* 0x000fe200078e0a11 */
[----:B------:R-:W-:Y:S02]  /*0ed0*/  ISETP.NE.AND P1, PT, R17, RZ, PT ;  /* 0x000000ff1100720c */ /* 0x000fe40003f25270 */
[----:B------:R-:W-:-:S02]  /*0ee0*/  LOP3.LUT R13, R13, 0x800000, RZ, 0xfc, !PT ;  /* 0x008000000d0d7812 */ /* 0x000fc400078efcff */
[----:B------:R-:W-:Y:S02]  /*0ef0*/  FSETP.NEU.FTZ.AND P0, PT, R11, R12, PT ;  /* 0x0000000c0b00720b */ /* 0x000fe40003f1d000 */
[----:B------:R-:W-:Y:S02]  /*0f00*/  SHF.L.U32 R14, R13, R14, RZ ;  /* 0x0000000e0d0e7219 */ /* 0x000fe400000006ff */
[----:B------:R-:W-:Y:S02]  /*0f10*/  SEL R12, R3, RZ, P2 ;  /* 0x000000ff030c7207 */ /* 0x000fe40001000000 */
[----:B------:R-:W-:Y:S02]  /*0f20*/  ISETP.NE.AND P1, PT, R14, RZ, P1 ;  /* 0x000000ff0e00720c */ /* 0x000fe40000f25270 */
[----:B------:R-:W-:Y:S02]  /*0f30*/  SHF.R.U32.HI R12, RZ, R12, R13 ;  /* 0x0000000cff0c7219 */ /* 0x000fe4000001160d */
[----:B------:R-:W-:-:S02]  /*0f40*/  PLOP3.LUT P0, PT, P0, P1, PT, 0xf8, 0x8f ;  /* 0x00000000008f781c */ /* 0x000fc40000703f70 */
[----:B------:R-:W-:Y:S02]  /*0f50*/  SHF.R.U32.HI R14, RZ, 0x1, R12 ;  /* 0x00000001ff0e7819 */ /* 0x000fe4000001160c */
[----:B------:R-:W-:-:S04]  /*0f60*/  SEL R3, RZ, 0x1, !P0 ;  /* 0x00000001ff037807 */ /* 0x000fc80004000000 */
[----:B------:R-:W-:-:S04]  /*0f70*/  LOP3.LUT R3, R3, 0x1, R14, 0xf8, !PT ;  /* 0x0000000103037812 */ /* 0x000fc800078ef80e */
[----:B------:R-:W-:-:S04]  /*0f80*/  LOP3.LUT R3, R3, R12, RZ, 0xc0, !PT ;  /* 0x0000000c03037212 */ /* 0x000fc800078ec0ff */
[----:B------:R-:W-:-:S04]  /*0f90*/  IADD3 R3, PT, PT, R14, R3, RZ ;  /* 0x000000030e037210 */ /* 0x000fc80007ffe0ff */
[----:B------:R-:W-:Y:S01]  /*0fa0*/  LOP3.LUT R2, R3, R2, RZ, 0xfc, !PT ;  /* 0x0000000203027212 */ /* 0x000fe200078efcff */
[----:B------:R-:W-:Y:S06]  /*0fb0*/  BRA `(.L_x_20) ;  /* 0x0000000000107947 */ /* 0x000fec0003800000 */
.L_x_19:
[----:B------:R-:W-:-:S04]  /*0fc0*/  LOP3.LUT R2, R2, 0x80000000, RZ, 0xc0, !PT ;  /* 0x8000000002027812 */ /* 0x000fc800078ec0ff */
[----:B------:R-:W-:Y:S01]  /*0fd0*/  LOP3.LUT R2, R2, 0x7f800000, RZ, 0xfc, !PT ;  /* 0x7f80000002027812 */ /* 0x000fe200078efcff */
[----:B------:R-:W-:Y:S06]  /*0fe0*/  BRA `(.L_x_20) ;  /* 0x0000000000047947 */ /* 0x000fec0003800000 */
.L_x_18:
[----:B------:R-:W-:-:S07]  /*0ff0*/  IMAD R2, R11, 0x800000, R2 ;  /* 0x008000000b027824 */ /* 0x000fce00078e0202 */
.L_x_20:
[----:B------:R-:W-:Y:S05]  /*1000*/  BSYNC.RECONVERGENT B3 ;  /* 0x0000000000037941 */ /* 0x000fea0003800200 */
.L_x_17:
[----:B------:R-:W-:Y:S05]  /*1010*/  BRA `(.L_x_21) ;  /* 0x0000000000207947 */ /* 0x000fea0003800000 */
.L_x_16:
[----:B------:R-:W-:-:S04]  /*1020*/  LOP3.LUT R2, R3, 0x80000000, R2, 0x48, !PT ;  /* 0x8000000003027812 */ /* 0x000fc800078e4802 */
[----:B------:R-:W-:Y:S01]  /*1030*/  LOP3.LUT R2, R2, 0x7f800000, RZ, 0xfc, !PT ;  /* 0x7f80000002027812 */ /* 0x000fe200078efcff */
[----:B------:R-:W-:Y:S06]  /*1040*/  BRA `(.L_x_21) ;  /* 0x0000000000147947 */ /* 0x000fec0003800000 */
.L_x_15:
[----:B------:R-:W-:Y:S01]  /*1050*/  LOP3.LUT R2, R3, 0x80000000, R2, 0x48, !PT ;  /* 0x8000000003027812 */ /* 0x000fe200078e4802 */
[----:B------:R-:W-:Y:S06]  /*1060*/  BRA `(.L_x_21) ;  /* 0x00000000000c7947 */ /* 0x000fec0003800000 */
.L_x_14:
[----:B------:R-:W0:Y:S01]  /*1070*/  MUFU.RSQ R2, -QNAN ;  /* 0xffc0000000027908 */ /* 0x000e220000001400 */
[----:B------:R-:W-:Y:S05]  /*1080*/  BRA `(.L_x_21) ;  /* 0x0000000000047947 */ /* 0x000fea0003800000 */
.L_x_13:
[----:B------:R-:W-:-:S07]  /*1090*/  FADD.FTZ R2, R0, R3 ;  /* 0x0000000300027221 */ /* 0x000fce0000010000 */
.L_x_21:
[----:B------:R-:W-:Y:S05]  /*10a0*/  BSYNC.RECONVERGENT B2 ;  /* 0x0000000000027941 */ /* 0x000fea0003800200 */
.L_x_11:
[----:B------:R-:W-:-:S04]  /*10b0*/  HFMA2 R11, -RZ, RZ, 0, 0 ;  /* 0x00000000ff0b7431 */ /* 0x000fc800000001ff */
[----:B0-----:R-:W-:Y:S05]  /*10c0*/  RET.REL.NODEC R10 `(_Z15update_e_kerneliiffffPfS_PKfS1_S1_iii) ;  /* 0xffffffec0acc7950 */ /* 0x001fea0003c3ffff */
.L_x_22:
[----:B------:R-:W-:-:S00]  /*10d0*/  BRA `(.L_x_22) ;  /* 0xfffffffc00fc7947 */ /* 0x000fc0000383ffff */
[----:B------:R-:W-:-:S00]  /*10e0*/  NOP ;  /* 0x0000000000007918 */ /* 0x000fc00000000000 */
        /* <DEDUP_REMOVED lines=9> */
.L_x_40:


//--------------------- .text._Z15update_h_kerneliiffPKfS0_PfS1_iii --------------------------
	.section	.text._Z15update_h_kerneliiffPKfS0_PfS1_iii,"ax",@progbits
	.align	128
        .global         _Z15update_h_kerneliiffPKfS0_PfS1_iii
        .type           _Z15update_h_kerneliiffPKfS0_PfS1_iii,@function
        .size           _Z15update_h_kerneliiffPKfS0_PfS1_iii,(.L_x_41 - _Z15update_h_kerneliiffPKfS0_PfS1_iii)
        .other          _Z15update_h_kerneliiffPKfS0_PfS1_iii,@"STO_CUDA_ENTRY STV_DEFAULT"
_Z15update_h_kerneliiffPKfS0_PfS1_iii:
.text._Z15update_h_kerneliiffPKfS0_PfS1_iii:
        /* <DEDUP_REMOVED lines=16> */
[----:B0-----:R-:W-:Y:S02]  /*0100*/  IMAD.MOV.U32 R4, RZ, RZ, RZ ;  /* 0x000000ffff047224 */ /* 0x001fe400078e00ff */
        /* <DEDUP_REMOVED lines=11> */
[----:B------:R-:W-:Y:S02]  /*01c0*/  @!P2 IMAD.IADD R0, R0, 0x1, -R3 ;  /* 0x000000010000a824 */ /* 0x000fe400078e0a03 */
[----:B------:R-:W-:-:S03]  /*01d0*/  @!P2 VIADD R5, R5, 0x1 ;  /* 0x000000010505a836 */ /* 0x000fc60000000000 */
        /* <DEDUP_REMOVED lines=11> */
[----:B------:R-:W-:Y:S01]  /*0290*/  IMAD.IADD R3, R0, 0x1, -R3 ;  /* 0x0000000100037824 */ /* 0x000fe200078e0a03 */
[----:B------:R-:W1:Y:S01]  /*02a0*/  LDCU.64 UR6, c[0x0][0x358] ;  /* 0x00006b00ff0677ac */ /* 0x000e620008000a00 */
[----:B------:R-:W-:-:S03]  /*02b0*/  IMAD R4, R4, R11, RZ ;  /* 0x0000000b04047224 */ /* 0x000fc600078e02ff */
[----:B------:R-:W-:Y:S01]  /*02c0*/  SEL R3, R3, R0, !P0 ;  /* 0x0000000003037207 */ /* 0x000fe20004000000 */
[----:B------:R-:W2:Y:S04]  /*02d0*/  LDC R13, c[0x0][0x38c] ;  /* 0x0000e300ff0d7b82 */ /* 0x000ea80000000800 */
[----:B------:R-:W-:-:S05]  /*02e0*/  @!P2 IMAD.MOV R3, RZ, RZ, -R3 ;  /* 0x000000ffff03a224 */ /* 0x000fca00078e0a03 */
[----:B------:R-:W-:-:S04]  /*02f0*/  SEL R7, R6, R3, !P1 ;  /* 0x0000000306077207 */ /* 0x000fc80004800000 */
[----:B------:R-:W-:Y:S01]  /*0300*/  IADD3 R3, PT, PT, R7, R11, R4 ;  /* 0x0000000b07037210 */ /* 0x000fe20007ffe004 */
[----:B0-----:R-:W-:-:S04]  /*0310*/  IMAD.WIDE R10, R2, 0x4, R8 ;  /* 0x00000004020a7825 */ /* 0x001fc800078e0208 */
[----:B------:R-:W-:Y:S01]  /*0320*/  IMAD.WIDE R8, R3, 0x4, R8 ;  /* 0x0000000403087825 */ /* 0x000fe200078e0208 */
[----:B-1----:R-:W3:Y:S05]  /*0330*/  LDG.E R6, desc[UR6][R10.64] ;  /* 0x000000060a067981 */ /* 0x002eea000c1e1900 */
[----:B------:R-:W3:Y:S01]  /*0340*/  LDG.E R9, desc[UR6][R8.64] ;  /* 0x0000000608097981 */ /* 0x000ee2000c1e1900 */
[----:B--2---:R-:W0:Y:S01]  /*0350*/  MUFU.RCP R3, R13 ;  /* 0x0000000d00037308 */ /* 0x004e220000001000 */
[----:B------:R-:W-:Y:S01]  /*0360*/  BSSY.RECONVERGENT B0, `(.L_x_23) ;  /* 0x000000e000007945 */ /* 0x000fe20003800200 */
[----:B0-----:R-:W-:-:S04]  /*0370*/  FFMA R12, R3, -R13, 1 ;  /* 0x3f800000030c7423 */ /* 0x001fc8000000080d */
[----:B------:R-:W-:Y:S01]  /*0380*/  FFMA R3, R3, R12, R3 ;  /* 0x0000000c03037223 */ /* 0x000fe20000000003 */
        /* <DEDUP_REMOVED lines=9> */
[----:B------:R-:W-:Y:S05]  /*0420*/  CALL.REL.NOINC `($__internal_1_$__cuda_sm3x_div_rn_noftz_f32_slowpath) ;  /* 0x0000000000a07944 */ /* 0x000fea0003c00000 */
[----:B------:R-:W-:-:S07]  /*0430*/  IMAD.MOV.U32 R5, RZ, RZ, R0 ;  /* 0x000000ffff057224 */ /* 0x000fce00078e0000 */
.L_x_24:
[----:B------:R-:W-:Y:S05]  /*0440*/  BSYNC.RECONVERGENT B0 ;  /* 0x0000000000007941 */ /* 0x000fea0003800200 */
.L_x_23:
[----:B------:R-:W0:Y:S01]  /*0450*/  LDCU UR4, c[0x0][0x380] ;  /* 0x00007000ff0477ac */ /* 0x000e220008000800 */
[----:B------:R-:W1:Y:S01]  /*0460*/  LDC.64 R8, c[0x0][0x390] ;  /* 0x0000e400ff087b82 */ /* 0x000e620000000a00 */
[----:B0-----:R-:W-:-:S06]  /*0470*/  UIADD3 UR4, UPT, UPT, UR4, -0x1, URZ ;  /* 0xffffffff04047890 */ /* 0x001fcc000fffe0ff */
[----:B------:R-:W-:Y:S02]  /*0480*/  ISETP.NE.AND P0, PT, R7, UR4, PT ;  /* 0x0000000407007c0c */ /* 0x000fe4000bf05270 */
[----:B------:R-:W0:Y:S11]  /*0490*/  LDC R7, c[0x0][0x388] ;  /* 0x0000e200ff077b82 */ /* 0x000e360000000800 */
[----:B------:R-:W-:-:S04]  /*04a0*/  @P0 VIADD R4, R2, 0x1 ;  /* 0x0000000102040836 */ /* 0x000fc80000000000 */
[----:B-1----:R-:W-:-:S06]  /*04b0*/  IMAD.WIDE R8, R4, 0x4, R8 ;  /* 0x0000000404087825 */ /* 0x002fcc00078e0208 */
[----:B------:R-:W2:Y:S01]  /*04c0*/  LDG.E R9, desc[UR6][R8.64] ;  /* 0x0000000608097981 */ /* 0x000ea2000c1e1900 */
[----:B------:R-:W-:Y:S01]  /*04d0*/  BSSY.RECONVERGENT B0, `(.L_x_25) ;  /* 0x000000f000007945 */ /* 0x000fe20003800200 */
[----:B0-----:R-:W0:Y:S02]  /*04e0*/  MUFU.RCP R3, R7 ;  /* 0x0000000700037308 */ /* 0x001e240000001000 */
[----:B0-----:R-:W-:-:S04]  /*04f0*/  FFMA R4, R3, -R7, 1 ;  /* 0x3f80000003047423 */ /* 0x001fc80000000807 */
[----:B------:R-:W-:Y:S01]  /*0500*/  FFMA R3, R3, R4, R3 ;  /* 0x0000000403037223 */ /* 0x000fe20000000003 */
[----:B--2---:R-:W-:-:S04]  /*0510*/  FADD R0, -R6, R9 ;  /* 0x0000000906007221 */ /* 0x004fc80000000100 */
        /* <DEDUP_REMOVED lines=8> */
[----:B------:R-:W-:Y:S05]  /*05a0*/  CALL.REL.NOINC `($__internal_1_$__cuda_sm3x_div_rn_noftz_f32_slowpath) ;  /* 0x0000000000407944 */ /* 0x000fea0003c00000 */
[----:B------:R-:W-:-:S07]  /*05b0*/  IMAD.MOV.U32 R4, RZ, RZ, R0 ;  /* 0x000000ffff047224 */ /* 0x000fce00078e0000 */
.L_x_26:
[----:B------:R-:W-:Y:S05]  /*05c0*/  BSYNC.RECONVERGENT B0 ;  /* 0x0000000000007941 */ /* 0x000fea0003800200 */
.L_x_25:
[----:B------:R-:W0:Y:S08]  /*05d0*/  LDC.64 R6, c[0x0][0x398] ;  /* 0x0000e600ff067b82 */ /* 0x000e300000000a00 */
[----:B------:R-:W1:Y:S08]  /*05e0*/  LDC.64 R8, c[0x0][0x3a0] ;  /* 0x0000e800ff087b82 */ /* 0x000e700000000a00 */
[----:B------:R-:W2:Y:S01]  /*05f0*/  LDC.64 R10, c[0x0][0x3a8] ;  /* 0x0000ea00ff0a7b82 */ /* 0x000ea20000000a00 */
[----:B0-----:R-:W-:-:S06]  /*0600*/  IMAD.WIDE R6, R2, 0x4, R6 ;  /* 0x0000000402067825 */ /* 0x001fcc00078e0206 */
[----:B------:R-:W3:Y:S01]  /*0610*/  LDG.E R6, desc[UR6][R6.64] ;  /* 0x0000000606067981 */ /* 0x000ee2000c1e1900 */
[----:B-1----:R-:W-:-:S05]  /*0620*/  IMAD.WIDE R8, R2, 0x4, R8 ;  /* 0x0000000402087825 */ /* 0x002fca00078e0208 */
[----:B------:R-:W3:Y:S02]  /*0630*/  LDG.E R3, desc[UR6][R8.64] ;  /* 0x0000000608037981 */ /* 0x000ee4000c1e1900 */
[----:B---3--:R-:W-:Y:S01]  /*0640*/  FFMA R5, R6, -R5, R3 ;  /* 0x8000000506057223 */ /* 0x008fe20000000003 */
[----:B--2---:R-:W-:-:S04]  /*0650*/  IMAD.WIDE R2, R2, 0x4, R10 ;  /* 0x0000000402027825 */ /* 0x004fc800078e020a */
[----:B------:R-:W-:Y:S04]  /*0660*/  STG.E desc[UR6][R8.64], R5 ;  /* 0x0000000508007986 */ /* 0x000fe8000c101906 */
[----:B------:R-:W2:Y:S02]  /*0670*/  LDG.E R11, desc[UR6][R2.64] ;  /* 0x00000006020b7981 */ /* 0x000ea4000c1e1900 */
[----:B--2---:R-:W-:-:S05]  /*0680*/  FFMA R11, R6, R4, R11 ;  /* 0x00000004060b7223 */ /* 0x004fca000000000b */
[----:B------:R-:W-:Y:S01]  /*0690*/  STG.E desc[UR6][R2.64], R11 ;  /* 0x0000000b02007986 */ /* 0x000fe2000c101906 */
[----:B------:R-:W-:Y:S05]  /*06a0*/  EXIT ;  /* 0x000000000000794d */ /* 0x000fea0003800000 */
        .weak           $__internal_1_$__cuda_sm3x_div_rn_noftz_f32_slowpath
        .type           $__internal_1_$__cuda_sm3x_div_rn_noftz_f32_slowpath,@function
        .size           $__internal_1_$__cuda_sm3x_div_rn_noftz_f32_slowpath,(.L_x_41 - $__internal_1_$__cuda_sm3x_div_rn_noftz_f32_slowpath)
$__internal_1_$__cuda_sm3x_div_rn_noftz_f32_slowpath:
[----:B------:R-:W-:Y:S01]  /*06b0*/  SHF.R.U32.HI R10, RZ, 0x17, R3 ;  /* 0x00000017ff0a7819 */ /* 0x000fe20000011603 */
[----:B------:R-:W-:Y:S01]  /*06c0*/  BSSY.RECONVERGENT B1, `(.L_x_27) ;  /* 0x0000062000017945 */ /* 0x000fe20003800200 */
[----:B------:R-:W-:Y:S02]  /*06d0*/  SHF.R.U32.HI R9, RZ, 0x17, R0 ;  /* 0x00000017ff097819 */ /* 0x000fe40000011600 */
[----:B------:R-:W-:Y:S02]  /*06e0*/  LOP3.LUT R14, R10, 0xff, RZ, 0xc0, !PT ;  /* 0x000000ff0a0e7812 */ /* 0x000fe400078ec0ff */
[----:B------:R-:W-:-:S03]  /*06f0*/  LOP3.LUT R12, R9, 0xff, RZ, 0xc0, !PT ;  /* 0x000000ff090c7812 */ /* 0x000fc600078ec0ff */
[----:B------:R-:W-:Y:S02]  /*0700*/  VIADD R11, R14, 0xffffffff ;  /* 0xffffffff0e0b7836 */ /* 0x000fe40000000000 */
[----:B------:R-:W-:-:S03]  /*0710*/  VIADD R10, R12, 0xffffffff ;  /* 0xffffffff0c0a7836 */ /* 0x000fc60000000000 */
        /* <DEDUP_REMOVED lines=25> */
[----:B------:R-:W-:Y:S01]  /*08b0*/  @!P1 FFMA R3, R3, 1.84467440737095516160e+19, RZ ;  /* 0x5f80000003039823 */ /* 0x000fe200000000ff */
[----:B------:R-:W-:-:S07]  /*08c0*/  @!P1 VIADD R9, R9, 0x40 ;  /* 0x0000004009099836 */ /* 0x000fce0000000000 */
.L_x_28:
[----:B------:R-:W-:Y:S01]  /*08d0*/  LEA R10, R14, 0xc0800000, 0x17 ;  /* 0xc08000000e0a7811 */ /* 0x000fe200078eb8ff */
[----:B------:R-:W-:Y:S04]  /*08e0*/  BSSY.RECONVERGENT B2, `(.L_x_33) ;  /* 0x0000036000027945 */ /* 0x000fe80003800200 */
[----:B------:R-:W-:Y:S02]  /*08f0*/  IMAD.IADD R10, R3, 0x1, -R10 ;  /* 0x00000001030a7824 */ /* 0x000fe400078e0a0a */
[----:B------:R-:W-:Y:S02]  /*0900*/  VIADD R3, R12, 0xffffff81 ;  /* 0xffffff810c037836 */ /* 0x000fe40000000000 */
[----:B------:R0:W1:Y:S01]  /*0910*/  MUFU.RCP R11, R10 ;  /* 0x0000000a000b7308 */ /* 0x0000620000001000 */
[----:B------:R-:W-:Y:S01]  /*0920*/  FADD.FTZ R13, -R10, -RZ ;  /* 0x800000ff0a0d7221 */ /* 0x000fe20000010100 */
[C---:B------:R-:W-:Y:S01]  /*0930*/  IMAD R0, R3.reuse, -0x800000, R0 ;  /* 0xff80000003007824 */ /* 0x040fe200078e0200 */
        /* <DEDUP_REMOVED lines=10> */
[----:B------:R-:W-:-:S05]  /*09e0*/  LOP3.LUT R3, R3, 0xff, RZ, 0xc0, !PT ;  /* 0x000000ff03037812 */ /* 0x000fca00078ec0ff */
[----:B------:R-:W-:-:S05]  /*09f0*/  IMAD.IADD R13, R3, 0x1, R10 ;  /* 0x00000001030d7824 */ /* 0x000fca00078e020a */
[----:B------:R-:W-:-:S04]  /*0a00*/  IADD3 R3, PT, PT, R13, -0x1, RZ ;  /* 0xffffffff0d037810 */ /* 0x000fc80007ffe0ff */
        /* <DEDUP_REMOVED lines=9> */
[CCC-:B------:R-:W-:Y:S01]  /*0aa0*/  FFMA.RZ R3, R16.reuse, R12.reuse, R11.reuse ;  /* 0x0000000c10037223 */ /* 0x1c0fe2000000c00b */
[CCC-:B------:R-:W-:Y:S01]  /*0ab0*/  FFMA.RM R10, R16.reuse, R12.reuse, R11.reuse ;  /* 0x0000000c100a7223 */ /* 0x1c0fe2000000400b */
[C---:B------:R-:W-:Y:S02]  /*0ac0*/  ISETP.NE.AND P2, PT, R13.reuse, RZ, PT ;  /* 0x000000ff0d00720c */ /* 0x040fe40003f45270 */
[----:B------:R-:W-:Y:S02]  /*0ad0*/  ISETP.NE.AND P1, PT, R13, RZ, PT ;  /* 0x000000ff0d00720c */ /* 0x000fe40003f25270 */
[----:B------:R-:W-:Y:S01]  /*0ae0*/  LOP3.LUT R9, R3, 0x7fffff, RZ, 0xc0, !PT ;  /* 0x007fffff03097812 */ /* 0x000fe200078ec0ff */
[----:B------:R-:W-:Y:S01]  /*0af0*/  FFMA.RP R3, R16, R12, R11 ;  /* 0x0000000c10037223 */ /* 0x000fe2000000800b */
[----:B------:R-:W-:Y:S02]  /*0b00*/  VIADD R12, R13, 0x20 ;  /* 0x000000200d0c7836 */ /* 0x000fe40000000000 */
[----:B------:R-:W-:Y:S01]  /*0b10*/  LOP3.LUT R9, R9, 0x800000, RZ, 0xfc, !PT ;  /* 0x0080000009097812 */ /* 0x000fe200078efcff */
[----:B------:R-:W-:Y:S01]  /*0b20*/  IMAD.MOV R11, RZ, RZ, -R13 ;  /* 0x000000ffff0b7224 */ /* 0x000fe200078e0a0d */
[----:B------:R-:W-:-:S02]  /*0b30*/  FSETP.NEU.FTZ.AND P0, PT, R3, R10, PT ;  /* 0x0000000a0300720b */ /* 0x000fc40003f1d000 */
[----:B------:R-:W-:Y:S02]  /*0b40*/  SHF.L.U32 R12, R9, R12, RZ ;  /* 0x0000000c090c7219 */ /* 0x000fe400000006ff */
[----:B------:R-:W-:Y:S02]  /*0b50*/  SEL R10, R11, RZ, P2 ;  /* 0x000000ff0b0a7207 */ /* 0x000fe40001000000 */
[----:B------:R-:W-:Y:S02]  /*0b60*/  ISETP.NE.AND P1, PT, R12, RZ, P1 ;  /* 0x000000ff0c00720c */ /* 0x000fe40000f25270 */
[----:B------:R-:W-:Y:S02]  /*0b70*/  SHF.R.U32.HI R10, RZ, R10, R9 ;  /* 0x0000000aff0a7219 */ /* 0x000fe40000011609 */
[----:B------:R-:W-:Y:S02]  /*0b80*/  PLOP3.LUT P0, PT, P0, P1, PT, 0xf8, 0x8f ;  /* 0x00000000008f781c */ /* 0x000fe40000703f70 */
[----:B------:R-:W-:-:S02]  /*0b90*/  SHF.R.U32.HI R12, RZ, 0x1, R10 ;  /* 0x00000001ff0c7819 */ /* 0x000fc4000001160a */
[----:B------:R-:W-:-:S04]  /*0ba0*/  SEL R3, RZ, 0x1, !P0 ;  /* 0x00000001ff037807 */ /* 0x000fc80004000000 */
[----:B------:R-:W-:-:S04]  /*0bb0*/  LOP3.LUT R3, R3, 0x1, R12, 0xf8, !PT ;  /* 0x0000000103037812 */ /* 0x000fc800078ef80c */
[----:B------:R-:W-:-:S05]  /*0bc0*/  LOP3.LUT R3, R3, R10, RZ, 0xc0, !PT ;  /* 0x0000000a03037212 */ /* 0x000fca00078ec0ff */
[----:B------:R-:W-:-:S05]  /*0bd0*/  IMAD.IADD R3, R12, 0x1, R3 ;  /* 0x000000010c037824 */ /* 0x000fca00078e0203 */
[----:B------:R-:W-:Y:S01]  /*0be0*/  LOP3.LUT R0, R3, R0, RZ, 0xfc, !PT ;  /* 0x0000000003007212 */ /* 0x000fe200078efcff */
[----:B------:R-:W-:Y:S06]  /*0bf0*/  BRA `(.L_x_36) ;  /* 0x0000000000107947 */ /* 0x000fec0003800000 */
.L_x_35:
[----:B------:R-:W-:-:S04]  /*0c00*/  LOP3.LUT R0, R0, 0x80000000, RZ, 0xc0, !PT ;  /* 0x8000000000007812 */ /* 0x000fc800078ec0ff */
[----:B------:R-:W-:Y:S01]  /*0c10*/  LOP3.LUT R0, R0, 0x7f800000, RZ, 0xfc, !PT ;  /* 0x7f80000000007812 */ /* 0x000fe200078efcff */
[----:B------:R-:W-:Y:S06]  /*0c20*/  BRA `(.L_x_36) ;  /* 0x0000000000047947 */ /* 0x000fec0003800000 */
.L_x_34:
[----:B------:R-:W-:-:S07]  /*0c30*/  IMAD R0, R10, 0x800000, R0 ;  /* 0x008000000a007824 */ /* 0x000fce00078e0200 */
.L_x_36:
[----:B------:R-:W-:Y:S05]  /*0c40*/  BSYNC.RECONVERGENT B2 ;  /* 0x0000000000027941 */ /* 0x000fea0003800200 */
.L_x_33:
[----:B------:R-:W-:Y:S05]  /*0c50*/  BRA `(.L_x_37) ;  /* 0x0000000000207947 */ /* 0x000fea0003800000 */
.L_x_32:
[----:B------:R-:W-:-:S04]  /*0c60*/  LOP3.LUT R0, R3, 0x80000000, R0, 0x48, !PT ;  /* 0x8000000003007812 */ /* 0x000fc800078e4800 */
[----:B------:R-:W-:Y:S01]  /*0c70*/  LOP3.LUT R0, R0, 0x7f800000, RZ, 0xfc, !PT ;  /* 0x7f80000000007812 */ /* 0x000fe200078efcff */
[----:B------:R-:W-:Y:S06]  /*0c80*/  BRA `(.L_x_37) ;  /* 0x0000000000147947 */ /* 0x000fec0003800000 */
.L_x_31:
[----:B------:R-:W-:Y:S01]  /*0c90*/  LOP3.LUT R0, R3, 0x80000000, R0, 0x48, !PT ;  /* 0x8000000003007812 */ /* 0x000fe200078e4800 */
[----:B------:R-:W-:Y:S06]  /*0ca0*/  BRA `(.L_x_37) ;  /* 0x00000000000c7947 */ /* 0x000fec0003800000 */
.L_x_30:
[----:B------:R-:W0:Y:S01]  /*0cb0*/  MUFU.RSQ R0, -QNAN ;  /* 0xffc0000000007908 */ /* 0x000e220000001400 */
[----:B------:R-:W-:Y:S05]  /*0cc0*/  BRA `(.L_x_37) ;  /* 0x0000000000047947 */ /* 0x000fea0003800000 */
.L_x_29:
[----:B------:R-:W-:-:S07]  /*0cd0*/  FADD.FTZ R0, R0, R3 ;  /* 0x0000000300007221 */ /* 0x000fce0000010000 */
.L_x_37:
[----:B------:R-:W-:Y:S05]  /*0ce0*/  BSYNC.RECONVERGENT B1 ;  /* 0x0000000000017941 */ /* 0x000fea0003800200 */
.L_x_27:
[----:B------:R-:W-:-:S04]  /*0cf0*/  IMAD.MOV.U32 R9, RZ, RZ, 0x0 ;  /* 0x00000000ff097424 */ /* 0x000fc800078e00ff */
[----:B0-----:R-:W-:Y:S05]  /*0d00*/  RET.REL.NODEC R8 `(_Z15update_h_kerneliiffPKfS0_PfS1_iii) ;  /* 0xfffffff008bc7950 */ /* 0x001fea0003c3ffff */
.L_x_38:
        /* <DEDUP_REMOVED lines=15> */
.L_x_41:


//--------------------- .text._Z11init_fieldsiiPfS_S_S_S_S_ --------------------------
	.section	.text._Z11init_fieldsiiPfS_S_S_S_S_,"ax",@progbits
	.align	128
        .global         _Z11init_fieldsiiPfS_S_S_S_S_
        .type           _Z11init_fieldsiiPfS_S_S_S_S_,@function
        .size           _Z11init_fieldsiiPfS_S_S_S_S_,(.L_x_44 - _Z11init_fieldsiiPfS_S_S_S_S_)
        .other          _Z11init_fieldsiiPfS_S_S_S_S_,@"STO_CUDA_ENTRY STV_DEFAULT"
_Z11init_fieldsiiPfS_S_S_S_S_:
.text._Z11init_fieldsiiPfS_S_S_S_S_:
[----:B------:R-:W-:Y:S01]  /*0000*/  LDC R1, c[0x0][0x37c] ;  /* 0x0000df00ff017b82 */ /* 0x000fe20000000800 */
[----:B------:R-:W0:Y:S07]  /*0010*/  S2R R0, SR_TID.X ;  /* 0x0000000000007919 */ /* 0x000e2e0000002100 */
[----:B------:R-:W0:Y:S01]  /*0020*/  S2UR UR6, SR_CTAID.X ;  /* 0x00000000000679c3 */ /* 0x000e220000002500 */
[----:B------:R-:W1:Y:S07]  /*0030*/  LDCU.64 UR4, c[0x0][0x380] ;  /* 0x00007000ff0477ac */ /* 0x000e6e0008000a00 */
[----:B------:R-:W0:Y:S01]  /*0040*/  LDC R15, c[0x0][0x360] ;  /* 0x0000d800ff0f7b82 */ /* 0x000e220000000800 */
[----:B-1----:R-:W-:Y:S01]  /*0050*/  UIMAD UR4, UR5, UR4, URZ ;  /* 0x00000004050472a4 */ /* 0x002fe2000f8e02ff */
[----:B0-----:R-:W-:-:S05]  /*0060*/  IMAD R15, R15, UR6, R0 ;  /* 0x000000060f0f7c24 */ /* 0x001fca000f8e0200 */
[----:B------:R-:W-:-:S13]  /*0070*/  ISETP.GE.AND P0, PT, R15, UR4, PT ;  /* 0x000000040f007c0c */ /* 0x000fda000bf06270 */
[----:B------:R-:W-:Y:S05]  /*0080*/  @P0 EXIT ;  /* 0x000000000000094d */ /* 0x000fea0003800000 */
[----:B------:R-:W0:Y:S01]  /*0090*/  LDC.64 R2, c[0x0][0x388] ;  /* 0x0000e200ff027b82 */ /* 0x000e220000000a00 */
[----:B------:R-:W1:Y:S01]  /*00a0*/  LDCU.64 UR4, c[0x0][0x358] ;  /* 0x00006b00ff0477ac */ /* 0x000e620008000a00 */
[----:B------:R-:W-:-:S06]  /*00b0*/  HFMA2 R17, -RZ, RZ, 1.875, 0 ;  /* 0x3f800000ff117431 */ /* 0x000fcc00000001ff */
[----:B------:R-:W2:Y:S08]  /*00c0*/  LDC.64 R4, c[0x0][0x390] ;  /* 0x0000e400ff047b82 */ /* 0x000eb00000000a00 */
[----:B------:R-:W3:Y:S08]  /*00d0*/  LDC.64 R6, c[0x0][0x398] ;  /* 0x0000e600ff067b82 */ /* 0x000ef00000000a00 */
[----:B------:R-:W4:Y:S01]  /*00e0*/  LDC.64 R8, c[0x0][0x3a0] ;  /* 0x0000e800ff087b82 */ /* 0x000f220000000a00 */
[----:B0-----:R-:W-:-:S05]  /*00f0*/  IMAD.WIDE R2, R15, 0x4, R2 ;  /* 0x000000040f027825 */ /* 0x001fca00078e0202 */
[----:B-1----:R-:W-:Y:S02]  /*0100*/  STG.E desc[UR4][R2.64], RZ ;  /* 0x000000ff02007986 */ /* 0x002fe4000c101904 */
[----:B------:R-:W0:Y:S01]  /*0110*/  LDC.64 R10, c[0x0][0x3a8] ;  /* 0x0000ea00ff0a7b82 */ /* 0x000e220000000a00 */
[----:B--2---:R-:W-:-:S05]  /*0120*/  IMAD.WIDE R4, R15, 0x4, R4 ;  /* 0x000000040f047825 */ /* 0x004fca00078e0204 */
[----:B------:R-:W-:Y:S02]  /*0130*/  STG.E desc[UR4][R4.64], RZ ;  /* 0x000000ff04007986 */ /* 0x000fe4000c101904 */
[----:B------:R-:W1:Y:S01]  /*0140*/  LDC.64 R12, c[0x0][0x3b0] ;  /* 0x0000ec00ff0c7b82 */ /* 0x000e620000000a00 */
[----:B---3--:R-:W-:-:S05]  /*0150*/  IMAD.WIDE R6, R15, 0x4, R6 ;  /* 0x000000040f067825 */ /* 0x008fca00078e0206 */
[----:B------:R-:W-:Y:S01]  /*0160*/  STG.E desc[UR4][R6.64], RZ ;  /* 0x000000ff06007986 */ /* 0x000fe2000c101904 */
[----:B----4-:R-:W-:-:S05]  /*0170*/  IMAD.WIDE R8, R15, 0x4, R8 ;  /* 0x000000040f087825 */ /* 0x010fca00078e0208 */
[----:B------:R-:W-:Y:S01]  /*0180*/  STG.E desc[UR4][R8.64], RZ ;  /* 0x000000ff08007986 */ /* 0x000fe2000c101904 */
[----:B0-----:R-:W-:-:S05]  /*0190*/  IMAD.WIDE R10, R15, 0x4, R10 ;  /* 0x000000040f0a7825 */ /* 0x001fca00078e020a */
[----:B------:R-:W-:Y:S01]  /*01a0*/  STG.E desc[UR4][R10.64], R17 ;  /* 0x000000110a007986 */ /* 0x000fe2000c101904 */
[----:B-1----:R-:W-:-:S05]  /*01b0*/  IMAD.WIDE R12, R15, 0x4, R12 ;  /* 0x000000040f0c7825 */ /* 0x002fca00078e020c */
[----:B------:R-:W-:Y:S01]  /*01c0*/  STG.E desc[UR4][R12.64], R17 ;  /* 0x000000110c007986 */ /* 0x000fe2000c101904 */
[----:B------:R-:W-:Y:S05]  /*01d0*/  EXIT ;  /* 0x000000000000794d */ /* 0x000fea0003800000 */
.L_x_39:
        /* <DEDUP_REMOVED lines=10> */
.L_x_44:


//--------------------- .nv.shared.reserved.0     --------------------------
	.section	.nv.shared.reserved.0,"aw",@nobits
	.weak		__nv_reservedSMEM_offset_0_alias
	.size		__nv_reservedSMEM_offset_0_alias, 0, 64
	.other		__nv_reservedSMEM_offset_0_alias,@"STO_CUDA_RESERVED_SHARED STV_DEFAULT"
__nv_reservedSMEM_offset_0_alias:
	.zero		0
	.zero		64


//--------------------- .nv.constant0._Z15update_e_kerneliiffffPfS_PKfS1_S1_iii --------------------------
	.section	.nv.constant0._Z15update_e_kerneliiffffPfS_PKfS1_S1_iii,"a",@progbits
	.sectionflags	@""
	.align	4
.nv.constant0._Z15update_e_kerneliiffffPfS_PKfS1_S1_iii:
	.zero		972


//--------------------- .nv.constant0._Z15update_h_kerneliiffPKfS0_PfS1_iii --------------------------
	.section	.nv.constant0._Z15update_h_kerneliiffPKfS0_PfS1_iii,"a",@progbits
	.sectionflags	@""
	.align	4
.nv.constant0._Z15update_h_kerneliiffPKfS0_PfS1_iii:
	.zero		956


//--------------------- .nv.constant0._Z11init_fieldsiiPfS_S_S_S_S_ --------------------------
	.section	.nv.constant0._Z11init_fieldsiiPfS_S_S_S_S_,"a",@progbits
	.sectionflags	@""
	.align	4
.nv.constant0._Z11init_fieldsiiPfS_S_S_S_S_:
	.zero		952


//--------------------- SYMBOLS --------------------------

	.type		.nv.reservedSmem.offset0,@object
	.size		.nv.reservedSmem.offset0,0x4
